	.target	sm_100a

	.elftype	@"ET_EXEC"


//--------------------- .note.nv.tkinfo           --------------------------
	.section	.note.nv.tkinfo,"",@"SHT_NOTE"
	.sectionflags	@"SHF_NOTE_NV_TKINFO"
	.tkinfo
        /*0018*/ 	.word	0x00000002
        /*0030*/ 	.string	""
        /*0030*/ 	.string	"ptxas"
        /*0030*/ 	.string	"Cuda compilation tools, release 13.0, V13.0.88"
        /*0030*/ 	.string	"Build cuda_13.0.r13.0/compiler.36424714_0"
        /*0030*/ 	.string	"-arch sm_100a -m 64 "



//--------------------- .note.nv.cuinfo           --------------------------
	.section	.note.nv.cuinfo,"",@"SHT_NOTE"
	.sectionflags	@"SHF_NOTE_NV_CUINFO"
        /*0018*/ 	.short	0x0002
        /*001a*/ 	.short	0x0064
        /*001c*/ 	.short	0x0082
	.zero		2


//--------------------- .nv.info                  --------------------------
	.section	.nv.info,"",@"SHT_CUDA_INFO"
	.align	4


	//----- nvinfo : EIATTR_REGCOUNT
	.align		4
        /*0000*/ 	.byte	0x04, 0x2f
        /*0002*/ 	.short	(.L_19 - .L_18)
	.align		4
.L_18:
        /*0004*/ 	.word	index@(_ZN7cutlass13device_kernelINS_4gemm6kernel13GemmUniversalIN4cute5tupleIJiiiiEEENS1_10collective13CollectiveMmaINS1_35MainloopSm100TmaUmmaWarpSpecializedILi2ELi2ELi4ENS5_IJNS4_1CILi1EEENSA_ILi8EEESB_EEEEENS5_IJNSA_ILi128EEESF_NSA_ILi64EEEEEENS_6half_tENS5_IJlSB_lEEESI_SJ_NS4_8TiledMMAINS4_8MMA_AtomIJNS4_20SM100_MMA_F16BF16_SSISI_SI_fLi128ELi128ELNS4_4UMMA5MajorE0ELSO_0ELNSN_7ScaleInE0ELSP_0EEEEEENS4_6LayoutINS5_IJSB_SB_SB_EEENS5_IJNSA_ILi0EEESU_SU_EEEEENS5_IJNS4_10UnderscoreESX_SX_EEEEENS4_23SM90_TMA_LOAD_MULTICASTENS4_14ComposedLayoutINS4_7SwizzleILi3ELi4ELi3EEENS4_18smem_ptr_flag_bitsILi16EEENSS_INS5_IJSC_SG_EEENS5_IJSG_SB_EEEEEEEvNS4_8identityENS4_13SM90_TMA_LOADES19_vS1A_EENS_8epilogue10collective18CollectiveEpilogueINS1D_23Sm100TmaWarpSpecializedILi4ELi2ELi32ELb1ELb0EEEJSH_NS5_IJNSS_ISF_SB_EENSS_INSA_ILi32EEESB_EEEEESI_SJ_SI_SJ_NS1D_6fusion15FusionCallbacksIS1H_NS1M_17LinearCombinationISI_fSI_fLNS_15FloatRoundStyleE2EEESH_S1L_JEEENS4_5SM1004TMEM4LOAD26SM100_TMEM_LOAD_32dp32b32xES1B_NS11_INS12_ILi2ELi4ELi3EEES15_NSS_INS5_IJSC_S1J_EEENS5_IJS1J_SB_EEEEEEENS4_39AutoVectorizingCopyWithAssumedAlignmentILi128EEENS4_14SM90_TMA_STOREES20_S22_S22_EEEvvEEEEvNT_6ParamsE)
        /*0008*/ 	.word	0x00000076


	//----- nvinfo : EIATTR_FRAME_SIZE
	.align		4
.L_19:
        /*000c*/ 	.byte	0x04, 0x11
        /*000e*/ 	.short	(.L_21 - .L_20)
	.align		4
.L_20:
        /*0010*/ 	.word	index@($__internal_2_$__cuda_sm10x_tcgen05_guardrail_trap_unallocated_columns_being_dealloced)
        /*0014*/ 	.word	0x00000000


	//----- nvinfo : EIATTR_FRAME_SIZE
	.align		4
.L_21:
        /*0018*/ 	.byte	0x04, 0x11
        /*001a*/ 	.short	(.L_23 - .L_22)
	.align		4
.L_22:
        /*001c*/ 	.word	index@($__internal_1_$__cuda_sm10x_tcgen05_guardrail_trap_phase_invalid_during_alloc)
        /*0020*/ 	.word	0x00000000


	//----- nvinfo : EIATTR_FRAME_SIZE
	.align		4
.L_23:
        /*0024*/ 	.byte	0x04, 0x11
        /*0026*/ 	.short	(.L_25 - .L_24)
	.align		4
.L_24:
        /*0028*/ 	.word	index@($__internal_0_$__cuda_sm10x_tcgen05_guardrail_trap_col_being_dealloced_not_returned_by_alloc)
        /*002c*/ 	.word	0x00000000


	//----- nvinfo : EIATTR_FRAME_SIZE
	.align		4
.L_25:
        /*0030*/ 	.byte	0x04, 0x11
        /*0032*/ 	.short	(.L_27 - .L_26)
	.align		4
.L_26:
        /*0034*/ 	.word	index@(_ZN7cutlass13device_kernelINS_4gemm6kernel13GemmUniversalIN4cute5tupleIJiiiiEEENS1_10collective13CollectiveMmaINS1_35MainloopSm100TmaUmmaWarpSpecializedILi2ELi2ELi4ENS5_IJNS4_1CILi1EEENSA_ILi8EEESB_EEEEENS5_IJNSA_ILi128EEESF_NSA_ILi64EEEEEENS_6half_tENS5_IJlSB_lEEESI_SJ_NS4_8TiledMMAINS4_8MMA_AtomIJNS4_20SM100_MMA_F16BF16_SSISI_SI_fLi128ELi128ELNS4_4UMMA5MajorE0ELSO_0ELNSN_7ScaleInE0ELSP_0EEEEEENS4_6LayoutINS5_IJSB_SB_SB_EEENS5_IJNSA_ILi0EEESU_SU_EEEEENS5_IJNS4_10UnderscoreESX_SX_EEEEENS4_23SM90_TMA_LOAD_MULTICASTENS4_14ComposedLayoutINS4_7SwizzleILi3ELi4ELi3EEENS4_18smem_ptr_flag_bitsILi16EEENSS_INS5_IJSC_SG_EEENS5_IJSG_SB_EEEEEEEvNS4_8identityENS4_13SM90_TMA_LOADES19_vS1A_EENS_8epilogue10collective18CollectiveEpilogueINS1D_23Sm100TmaWarpSpecializedILi4ELi2ELi32ELb1ELb0EEEJSH_NS5_IJNSS_ISF_SB_EENSS_INSA_ILi32EEESB_EEEEESI_SJ_SI_SJ_NS1D_6fusion15FusionCallbacksIS1H_NS1M_17LinearCombinationISI_fSI_fLNS_15FloatRoundStyleE2EEESH_S1L_JEEENS4_5SM1004TMEM4LOAD26SM100_TMEM_LOAD_32dp32b32xES1B_NS11_INS12_ILi2ELi4ELi3EEES15_NSS_INS5_IJSC_S1J_EEENS5_IJS1J_SB_EEEEEEENS4_39AutoVectorizingCopyWithAssumedAlignmentILi128EEENS4_14SM90_TMA_STOREES20_S22_S22_EEEvvEEEEvNT_6ParamsE)
        /*0038*/ 	.word	0x00000000


	//----- nvinfo : EIATTR_MIN_STACK_SIZE
	.align		4
.L_27:
        /*003c*/ 	.byte	0x04, 0x12
        /*003e*/ 	.short	(.L_29 - .L_28)
	.align		4
.L_28:
        /*0040*/ 	.word	index@(_ZN7cutlass13device_kernelINS_4gemm6kernel13GemmUniversalIN4cute5tupleIJiiiiEEENS1_10collective13CollectiveMmaINS1_35MainloopSm100TmaUmmaWarpSpecializedILi2ELi2ELi4ENS5_IJNS4_1CILi1EEENSA_ILi8EEESB_EEEEENS5_IJNSA_ILi128EEESF_NSA_ILi64EEEEEENS_6half_tENS5_IJlSB_lEEESI_SJ_NS4_8TiledMMAINS4_8MMA_AtomIJNS4_20SM100_MMA_F16BF16_SSISI_SI_fLi128ELi128ELNS4_4UMMA5MajorE0ELSO_0ELNSN_7ScaleInE0ELSP_0EEEEEENS4_6LayoutINS5_IJSB_SB_SB_EEENS5_IJNSA_ILi0EEESU_SU_EEEEENS5_IJNS4_10UnderscoreESX_SX_EEEEENS4_23SM90_TMA_LOAD_MULTICASTENS4_14ComposedLayoutINS4_7SwizzleILi3ELi4ELi3EEENS4_18smem_ptr_flag_bitsILi16EEENSS_INS5_IJSC_SG_EEENS5_IJSG_SB_EEEEEEEvNS4_8identityENS4_13SM90_TMA_LOADES19_vS1A_EENS_8epilogue10collective18CollectiveEpilogueINS1D_23Sm100TmaWarpSpecializedILi4ELi2ELi32ELb1ELb0EEEJSH_NS5_IJNSS_ISF_SB_EENSS_INSA_ILi32EEESB_EEEEESI_SJ_SI_SJ_NS1D_6fusion15FusionCallbacksIS1H_NS1M_17LinearCombinationISI_fSI_fLNS_15FloatRoundStyleE2EEESH_S1L_JEEENS4_5SM1004TMEM4LOAD26SM100_TMEM_LOAD_32dp32b32xES1B_NS11_INS12_ILi2ELi4ELi3EEES15_NSS_INS5_IJSC_S1J_EEENS5_IJS1J_SB_EEEEEEENS4_39AutoVectorizingCopyWithAssumedAlignmentILi128EEENS4_14SM90_TMA_STOREES20_S22_S22_EEEvvEEEEvNT_6ParamsE)
        /*0044*/ 	.word	0x00000000
.L_29:


//--------------------- .nv.compat                --------------------------
	.section	.nv.compat,"",@"SHT_CUDA_COMPAT_INFO"
	.align	4
        /*0000*/ 	.byte	0x02, 0x09, 0x01, 0x00, 0x02, 0x02, 0x02, 0x00, 0x02, 0x05, 0x05, 0x00, 0x03, 0x07, 0x01, 0x01
        /*0010*/ 	.byte	0x02, 0x03, 0x01, 0x00, 0x02, 0x06, 0x01, 0x00, 0x04, 0x0b, 0x08, 0x00, 0x09, 0x00, 0x00, 0x00
        /*0020*/ 	.byte	0x00, 0x00, 0x00, 0x00


//--------------------- .nv.info._ZN7cutlass13device_kernelINS_4gemm6kernel13GemmUniversalIN4cute5tupleIJiiiiEEENS1_10collective13CollectiveMmaINS1_35MainloopSm100TmaUmmaWarpSpecializedILi2ELi2ELi4ENS5_IJNS4_1CILi1EEENSA_ILi8EEESB_EEEEENS5_IJNSA_ILi128EEESF_NSA_ILi64EEEEEENS_6half_tENS5_IJlSB_lEEESI_SJ_NS4_8TiledMMAINS4_8MMA_AtomIJNS4_20SM100_MMA_F16BF16_SSISI_SI_fLi128ELi128ELNS4_4UMMA5MajorE0ELSO_0ELNSN_7ScaleInE0ELSP_0EEEEEENS4_6LayoutINS5_IJSB_SB_SB_EEENS5_IJNSA_ILi0EEESU_SU_EEEEENS5_IJNS4_10UnderscoreESX_SX_EEEEENS4_23SM90_TMA_LOAD_MULTICASTENS4_14ComposedLayoutINS4_7SwizzleILi3ELi4ELi3EEENS4_18smem_ptr_flag_bitsILi16EEENSS_INS5_IJSC_SG_EEENS5_IJSG_SB_EEEEEEEvNS4_8identityENS4_13SM90_TMA_LOADES19_vS1A_EENS_8epilogue10collective18CollectiveEpilogueINS1D_23Sm100TmaWarpSpecializedILi4ELi2ELi32ELb1ELb0EEEJSH_NS5_IJNSS_ISF_SB_EENSS_INSA_ILi32EEESB_EEEEESI_SJ_SI_SJ_NS1D_6fusion15FusionCallbacksIS1H_NS1M_17LinearCombinationISI_fSI_fLNS_15FloatRoundStyleE2EEESH_S1L_JEEENS4_5SM1004TMEM4LOAD26SM100_TMEM_LOAD_32dp32b32xES1B_NS11_INS12_ILi2ELi4ELi3EEES15_NSS_INS5_IJSC_S1J_EEENS5_IJS1J_SB_EEEEEEENS4_39AutoVectorizingCopyWithAssumedAlignmentILi128EEENS4_14SM90_TMA_STOREES20_S22_S22_EEEvvEEEEvNT_6ParamsE --------------------------
	.section	.nv.info._ZN7cutlass13device_kernelINS_4gemm6kernel13GemmUniversalIN4cute5tupleIJiiiiEEENS1_10collective13CollectiveMmaINS1_35MainloopSm100TmaUmmaWarpSpecializedILi2ELi2ELi4ENS5_IJNS4_1CILi1EEENSA_ILi8EEESB_EEEEENS5_IJNSA_ILi128EEESF_NSA_ILi64EEEEEENS_6half_tENS5_IJlSB_lEEESI_SJ_NS4_8TiledMMAINS4_8MMA_AtomIJNS4_20SM100_MMA_F16BF16_SSISI_SI_fLi128ELi128ELNS4_4UMMA5MajorE0ELSO_0ELNSN_7ScaleInE0ELSP_0EEEEEENS4_6LayoutINS5_IJSB_SB_SB_EEENS5_IJNSA_ILi0EEESU_SU_EEEEENS5_IJNS4_10UnderscoreESX_SX_EEEEENS4_23SM90_TMA_LOAD_MULTICASTENS4_14ComposedLayoutINS4_7SwizzleILi3ELi4ELi3EEENS4_18smem_ptr_flag_bitsILi16EEENSS_INS5_IJSC_SG_EEENS5_IJSG_SB_EEEEEEEvNS4_8identityENS4_13SM90_TMA_LOADES19_vS1A_EENS_8epilogue10collective18CollectiveEpilogueINS1D_23Sm100TmaWarpSpecializedILi4ELi2ELi32ELb1ELb0EEEJSH_NS5_IJNSS_ISF_SB_EENSS_INSA_ILi32EEESB_EEEEESI_SJ_SI_SJ_NS1D_6fusion15FusionCallbacksIS1H_NS1M_17LinearCombinationISI_fSI_fLNS_15FloatRoundStyleE2EEESH_S1L_JEEENS4_5SM1004TMEM4LOAD26SM100_TMEM_LOAD_32dp32b32xES1B_NS11_INS12_ILi2ELi4ELi3EEES15_NSS_INS5_IJSC_S1J_EEENS5_IJS1J_SB_EEEEEEENS4_39AutoVectorizingCopyWithAssumedAlignmentILi128EEENS4_14SM90_TMA_STOREES20_S22_S22_EEEvvEEEEvNT_6ParamsE,"",@"SHT_CUDA_INFO"
	.sectionflags	@""
	.align	4


	//----- nvinfo : EIATTR_CUDA_API_VERSION
	.align		4
        /*0000*/ 	.byte	0x04, 0x37
        /*0002*/ 	.short	(.L_31 - .L_30)
.L_30:
        /*0004*/ 	.word	0x00000082


	//----- nvinfo : EIATTR_KPARAM_INFO
	.align		4
.L_31:
        /*0008*/ 	.byte	0x04, 0x17
        /*000a*/ 	.short	(.L_33 - .L_32)
.L_32:
        /*000c*/ 	.word	0x00000000
        /*0010*/ 	.short	0x0000
        /*0012*/ 	.short	0x0000
        /*0014*/ 	.byte	0x00, 0xf0, 0x01, 0x20


	//----- nvinfo : EIATTR_AT_ENTRY_FRAGMENTS
	.align		4
.L_33:
        /*0018*/ 	.byte	0x04, 0x4f
        /*001a*/ 	.short	(.L_35 - .L_34)


	//   ....[0]....
.L_34:
        /*001c*/ 	.word	0x00000006


	//----- nvinfo : EIATTR_RESERVED_SMEM_USED
	.align		4
.L_35:
        /*0020*/ 	.byte	0x01, 0x41
	.zero		2


	//----- nvinfo : EIATTR_SPARSE_MMA_MASK
	.align		4
        /*0024*/ 	.byte	0x03, 0x50
        /*0026*/ 	.short	0x0000


	//----- nvinfo : EIATTR_TCGEN05_1CTA_USED
	.align		4
        /*0028*/ 	.byte	0x01, 0x51
	.zero		2


	//----- nvinfo : EIATTR_MAXREG_COUNT
	.align		4
        /*002c*/ 	.byte	0x03, 0x1b
        /*002e*/ 	.short	0x00ff


	//----- nvinfo : EIATTR_NUM_BARRIERS
	.align		4
        /*0030*/ 	.byte	0x02, 0x4c
        /*0032*/ 	.byte	0x07
	.zero		1


	//----- nvinfo : EIATTR_EXTERNS
	.align		4
        /*0034*/ 	.byte	0x04, 0x0f
        /*0036*/ 	.short	(.L_37 - .L_36)


	//   ....[0]....
	.align		4
.L_36:
        /*0038*/ 	.word	index@(__assertfail)


	//----- nvinfo : EIATTR_MERCURY_ISA_VERSION
	.align		4
.L_37:
        /*003c*/ 	.byte	0x03, 0x5f
        /*003e*/ 	.short	0x0101


	//----- nvinfo : EIATTR_INT_WARP_WIDE_INSTR_OFFSETS
	.align		4
        /*0040*/ 	.byte	0x04, 0x31
        /*0042*/ 	.short	(.L_39 - .L_38)


	//   ....[0]....
.L_38:
        /*0044*/ 	.word	0x00003c60


	//   ....[1]....
        /*0048*/ 	.word	0x00003c80


	//   ....[2]....
        /*004c*/ 	.word	0x00003cb0


	//   ....[3]....
        /*0050*/ 	.word	0x000047f0


	//   ....[4]....
        /*0054*/ 	.word	0x00004860


	//   ....[5]....
        /*0058*/ 	.word	0x00004940


	//   ....[6]....
        /*005c*/ 	.word	0x000049c0


	//   ....[7]....
        /*0060*/ 	.word	0x00004ac0


	//   ....[8]....
        /*0064*/ 	.word	0x00004b40


	//   ....[9]....
        /*0068*/ 	.word	0x00004c30


	//   ....[10]....
        /*006c*/ 	.word	0x00004ce0


	//----- nvinfo : EIATTR_COOP_GROUP_MASK_REGIDS
	.align		4
.L_39:
        /*0070*/ 	.byte	0x04, 0x29
        /*0072*/ 	.short	(.L_41 - .L_40)


	//   ....[0]....
.L_40:
        /*0074*/ 	.word	0xffffffff


	//   ....[1]....
        /*0078*/ 	.word	0xffffffff


	//   ....[2]....
        /*007c*/ 	.word	0xffffffff


	//   ....[3]....
        /*0080*/ 	.word	0xffffffff


	//   ....[4]....
        /*0084*/ 	.word	0xffffffff


	//   ....[5]....
        /*0088*/ 	.word	0xffffffff


	//   ....[6]....
        /*008c*/ 	.word	0xffffffff


	//   ....[7]....
        /*0090*/ 	.word	0xffffffff


	//   ....[8]....
        /*0094*/ 	.word	0xffffffff


	//   ....[9]....
        /*0098*/ 	.word	0xffffffff


	//   ....[10]....
        /*009c*/ 	.word	0xffffffff


	//   ....[11]....
        /*00a0*/ 	.word	0xffffffff


	//   ....[12]....
        /*00a4*/ 	.word	0xffffffff


	//   ....[13]....
        /*00a8*/ 	.word	0xffffffff


	//----- nvinfo : EIATTR_COOP_GROUP_INSTR_OFFSETS
	.align		4
.L_41:
        /*00ac*/ 	.byte	0x04, 0x28
        /*00ae*/ 	.short	(.L_43 - .L_42)


	//   ....[0]....
.L_42:
        /*00b0*/ 	.word	0x00000080


	//   ....[1]....
        /*00b4*/ 	.word	0x000004f0


	//   ....[2]....
        /*00b8*/ 	.word	0x00000660


	//   ....[3]....
        /*00bc*/ 	.word	0x00000800


	//   ....[4]....
        /*00c0*/ 	.word	0x00000900


	//   ....[5]....
        /*00c4*/ 	.word	0x00000a70


	//   ....[6]....
        /*00c8*/ 	.word	0x00000c10


	//   ....[7]....
        /*00cc*/ 	.word	0x00000dc0


	//   ....[8]....
        /*00d0*/ 	.word	0x00002120


	//   ....[9]....
        /*00d4*/ 	.word	0x00002eb0


	//   ....[10]....
        /*00d8*/ 	.word	0x000030c0


	//   ....[11]....
        /*00dc*/ 	.word	0x000030f0


	//   ....[12]....
        /*00e0*/ 	.word	0x00003b40


	//   ....[13]....
        /*00e4*/ 	.word	0x00003d70


	//----- nvinfo : EIATTR_VRC_CTA_INIT_COUNT
	.align		4
.L_43:
        /*00e8*/ 	.byte	0x02, 0x4a
        /*00ea*/ 	.byte	0x80
	.zero		1


	//----- nvinfo : EIATTR_SYSCALL_OFFSETS
	.align		4
        /*00ec*/ 	.byte	0x04, 0x46
        /*00ee*/ 	.short	(.L_45 - .L_44)


	//   ....[0]....
.L_44:
        /*00f0*/ 	.word	0x00005930


	//   ....[1]....
        /*00f4*/ 	.word	0x00005a20


	//   ....[2]....
        /*00f8*/ 	.word	0x000061f0


	//   ....[3]....
        /*00fc*/ 	.word	0x00006e70


	//   ....[4]....
        /*0100*/ 	.word	0x00007ad0


	//   ....[5]....
        /*0104*/ 	.word	0x00008730


	//----- nvinfo : EIATTR_MBARRIER_INSTR_OFFSETS
	.align		4
.L_45:
        /*0108*/ 	.byte	0x04, 0x39
        /*010a*/ 	.short	(.L_47 - .L_46)


	//   ....[0]....
.L_46:
        /*010c*/ 	.word	0x00000610
        /*0110*/ 	.word	0x000000ff
        /*0114*/ 	.word	0x00000000
        /*0118*/ 	.short	0x0100
        /*011a*/ 	.byte	0x04
	.zero		1


	//   ....[1]....
        /*011c*/ 	.word	0x00000620
        /*0120*/ 	.word	0x000000ff
        /*0124*/ 	.word	0x00000010
        /*0128*/ 	.short	0x0100
        /*012a*/ 	.byte	0x04
	.zero		1


	//   ....[2]....
        /*012c*/ 	.word	0x00000630
        /*0130*/ 	.word	0x000000ff
        /*0134*/ 	.word	0x00000008
        /*0138*/ 	.short	0x0100
        /*013a*/ 	.byte	0x04
	.zero		1


	//   ....[3]....
        /*013c*/ 	.word	0x00000640
        /*0140*/ 	.word	0x000000ff
        /*0144*/ 	.word	0x00000018
        /*0148*/ 	.short	0x0100
        /*014a*/ 	.byte	0x04
	.zero		1


	//   ....[4]....
        /*014c*/ 	.word	0x00000770
        /*0150*/ 	.word	0x000000ff
        /*0154*/ 	.word	0x00000020
        /*0158*/ 	.short	0x0100
        /*015a*/ 	.byte	0x04
	.zero		1


	//   ....[5]....
        /*015c*/ 	.word	0x00000780
        /*0160*/ 	.word	0x000000ff
        /*0164*/ 	.word	0x00000040
        /*0168*/ 	.short	0x0100
        /*016a*/ 	.byte	0x04
	.zero		1


	//   ....[6]....
        /*016c*/ 	.word	0x00000790
        /*0170*/ 	.word	0x000000ff
        /*0174*/ 	.word	0x00000028
        /*0178*/ 	.short	0x0100
        /*017a*/ 	.byte	0x04
	.zero		1


	//   ....[7]....
        /*017c*/ 	.word	0x000007a0
        /*0180*/ 	.word	0x000000ff
        /*0184*/ 	.word	0x00000048
        /*0188*/ 	.short	0x0100
        /*018a*/ 	.byte	0x04
	.zero		1


	//   ....[8]....
        /*018c*/ 	.word	0x000007b0
        /*0190*/ 	.word	0x000000ff
        /*0194*/ 	.word	0x00000030
        /*0198*/ 	.short	0x0100
        /*019a*/ 	.byte	0x04
	.zero		1


	//   ....[9]....
        /*019c*/ 	.word	0x000007c0
        /*01a0*/ 	.word	0x000000ff
        /*01a4*/ 	.word	0x00000050
        /*01a8*/ 	.short	0x0100
        /*01aa*/ 	.byte	0x04
	.zero		1


	//   ....[10]....
        /*01ac*/ 	.word	0x000007d0
        /*01b0*/ 	.word	0x000000ff
        /*01b4*/ 	.word	0x00000038
        /*01b8*/ 	.short	0x0100
        /*01ba*/ 	.byte	0x04
	.zero		1


	//   ....[11]....
        /*01bc*/ 	.word	0x000007e0
        /*01c0*/ 	.word	0x000000ff
        /*01c4*/ 	.word	0x00000058
        /*01c8*/ 	.short	0x0100
        /*01ca*/ 	.byte	0x04
	.zero		1


	//   ....[12]....
        /*01cc*/ 	.word	0x000008d0
        /*01d0*/ 	.word	0x000000ff
        /*01d4*/ 	.word	0x00000060
        /*01d8*/ 	.short	0x0100
        /*01da*/ 	.byte	0x06
	.zero		1


	//   ....[13]....
        /*01dc*/ 	.word	0x000008e0
        /*01e0*/ 	.word	0x000000ff
        /*01e4*/ 	.word	0x00000068
        /*01e8*/ 	.short	0x0100
        /*01ea*/ 	.byte	0x06
	.zero		1


	//   ....[14]....
        /*01ec*/ 	.word	0x00000a20
        /*01f0*/ 	.word	0x000000ff
        /*01f4*/ 	.word	0x00000070
        /*01f8*/ 	.short	0x0100
        /*01fa*/ 	.byte	0x06
	.zero		1


	//   ....[15]....
        /*01fc*/ 	.word	0x00000a30
        /*0200*/ 	.word	0x000000ff
        /*0204*/ 	.word	0x00000080
        /*0208*/ 	.short	0x0100
        /*020a*/ 	.byte	0x06
	.zero		1


	//   ....[16]....
        /*020c*/ 	.word	0x00000a40
        /*0210*/ 	.word	0x000000ff
        /*0214*/ 	.word	0x00000078
        /*0218*/ 	.short	0x0100
        /*021a*/ 	.byte	0x06
	.zero		1


	//   ....[17]....
        /*021c*/ 	.word	0x00000a50
        /*0220*/ 	.word	0x000000ff
        /*0224*/ 	.word	0x00000088
        /*0228*/ 	.short	0x0100
        /*022a*/ 	.byte	0x06
	.zero		1


	//   ....[18]....
        /*022c*/ 	.word	0x00000b80
        /*0230*/ 	.word	0x000000ff
        /*0234*/ 	.word	0x00000090
        /*0238*/ 	.short	0x0100
        /*023a*/ 	.byte	0x04
	.zero		1


	//   ....[19]....
        /*023c*/ 	.word	0x00000b90
        /*0240*/ 	.word	0x000000ff
        /*0244*/ 	.word	0x000000b0
        /*0248*/ 	.short	0x0100
        /*024a*/ 	.byte	0x04
	.zero		1


	//   ....[20]....
        /*024c*/ 	.word	0x00000ba0
        /*0250*/ 	.word	0x000000ff
        /*0254*/ 	.word	0x00000098
        /*0258*/ 	.short	0x0100
        /*025a*/ 	.byte	0x04
	.zero		1


	//   ....[21]....
        /*025c*/ 	.word	0x00000bb0
        /*0260*/ 	.word	0x000000ff
        /*0264*/ 	.word	0x000000b8
        /*0268*/ 	.short	0x0100
        /*026a*/ 	.byte	0x04
	.zero		1


	//   ....[22]....
        /*026c*/ 	.word	0x00000bc0
        /*0270*/ 	.word	0x000000ff
        /*0274*/ 	.word	0x000000a0
        /*0278*/ 	.short	0x0100
        /*027a*/ 	.byte	0x04
	.zero		1


	//   ....[23]....
        /*027c*/ 	.word	0x00000bd0
        /*0280*/ 	.word	0x000000ff
        /*0284*/ 	.word	0x000000c0
        /*0288*/ 	.short	0x0100
        /*028a*/ 	.byte	0x04
	.zero		1


	//   ....[24]....
        /*028c*/ 	.word	0x00000be0
        /*0290*/ 	.word	0x000000ff
        /*0294*/ 	.word	0x000000a8
        /*0298*/ 	.short	0x0100
        /*029a*/ 	.byte	0x04
	.zero		1


	//   ....[25]....
        /*029c*/ 	.word	0x00000bf0
        /*02a0*/ 	.word	0x000000ff
        /*02a4*/ 	.word	0x000000c8
        /*02a8*/ 	.short	0x0100
        /*02aa*/ 	.byte	0x04
	.zero		1


	//   ....[26]....
        /*02ac*/ 	.word	0x00000ce0
        /*02b0*/ 	.word	0x000000ff
        /*02b4*/ 	.word	0x000000d0
        /*02b8*/ 	.short	0x0100
        /*02ba*/ 	.byte	0x04
	.zero		1


	//   ....[27]....
        /*02bc*/ 	.word	0x00000cf0
        /*02c0*/ 	.word	0x000000ff
        /*02c4*/ 	.word	0x000000e0
        /*02c8*/ 	.short	0x0100
        /*02ca*/ 	.byte	0x04
	.zero		1


	//   ....[28]....
        /*02cc*/ 	.word	0x00000d00
        /*02d0*/ 	.word	0x000000ff
        /*02d4*/ 	.word	0x000000d8
        /*02d8*/ 	.short	0x0100
        /*02da*/ 	.byte	0x04
	.zero		1


	//   ....[29]....
        /*02dc*/ 	.word	0x00000d10
        /*02e0*/ 	.word	0x000000ff
        /*02e4*/ 	.word	0x000000e8
        /*02e8*/ 	.short	0x0100
        /*02ea*/ 	.byte	0x04
	.zero		1


	//   ....[30]....
        /*02ec*/ 	.word	0x000019a0
        /*02f0*/ 	.word	0x00000003
        /*02f4*/ 	.word	0x000000e0
        /*02f8*/ 	.short	0x010a
        /*02fa*/ 	.byte	0xff
	.zero		1


	//   ....[31]....
        /*02fc*/ 	.word	0x000019d0
        /*0300*/ 	.word	0x00000003
        /*0304*/ 	.word	0x000000d0
        /*0308*/ 	.short	0x0101
        /*030a*/ 	.byte	0xff
	.zero		1


	//   ....[32]....
        /*030c*/ 	.word	0x00001aa0
        /*0310*/ 	.word	0x000000ff
        /*0314*/ 	.word	0x00000010
        /*0318*/ 	.short	0x010a
        /*031a*/ 	.byte	0x04
	.zero		1


	//   ....[33]....
        /*031c*/ 	.word	0x00001b20
        /*0320*/ 	.word	0x000000ff
        /*0324*/ 	.word	0x00000010
        /*0328*/ 	.short	0x010a
        /*032a*/ 	.byte	0x21
	.zero		1


	//   ....[34]....
        /*032c*/ 	.word	0x00001cc0
        /*0330*/ 	.word	0x000000ff
        /*0334*/ 	.word	0x00000010
        /*0338*/ 	.short	0x010a
        /*033a*/ 	.byte	0x08
	.zero		1


	//   ....[35]....
        /*033c*/ 	.word	0x00001dd0
        /*0340*/ 	.word	0x000000ff
        /*0344*/ 	.word	0x00000068
        /*0348*/ 	.short	0x0101
        /*034a*/ 	.byte	0x06
	.zero		1


	//   ....[36]....
        /*034c*/ 	.word	0x00001df0
        /*0350*/ 	.word	0x000000ff
        /*0354*/ 	.word	0x00000010
        /*0358*/ 	.short	0x010a
        /*035a*/ 	.byte	0x04
	.zero		1


	//   ....[37]....
        /*035c*/ 	.word	0x00001e70
        /*0360*/ 	.word	0x000000ff
        /*0364*/ 	.word	0x00000010
        /*0368*/ 	.short	0x010a
        /*036a*/ 	.byte	0x11
	.zero		1


	//   ....[38]....
        /*036c*/ 	.word	0x00002010
        /*0370*/ 	.word	0x000000ff
        /*0374*/ 	.word	0x00000010
        /*0378*/ 	.short	0x010a
        /*037a*/ 	.byte	0x07
	.zero		1


	//   ....[39]....
        /*037c*/ 	.word	0x00002150
        /*0380*/ 	.word	0x00000003
        /*0384*/ 	.word	0x00000070
        /*0388*/ 	.short	0x010a
        /*038a*/ 	.byte	0xff
	.zero		1


	//   ....[40]....
        /*038c*/ 	.word	0x000022a0
        /*0390*/ 	.word	0x00000000
        /*0394*/ 	.word	0x00000000
        /*0398*/ 	.short	0x0101
        /*039a*/ 	.byte	0xff
	.zero		1


	//   ....[41]....
        /*039c*/ 	.word	0x00002850
        /*03a0*/ 	.word	0x000000ff
        /*03a4*/ 	.word	0x00000000
        /*03a8*/ 	.short	0x010a
        /*03aa*/ 	.byte	0x04
	.zero		1


	//   ....[42]....
        /*03ac*/ 	.word	0x000028f0
        /*03b0*/ 	.word	0x00000000
        /*03b4*/ 	.word	0x00000000
        /*03b8*/ 	.short	0x010a
        /*03ba*/ 	.byte	0xff
	.zero		1


	//   ....[43]....
        /*03bc*/ 	.word	0x00002a10
        /*03c0*/ 	.word	0x00000002
        /*03c4*/ 	.word	0x000000d0
        /*03c8*/ 	.short	0x010a
        /*03ca*/ 	.byte	0xff
	.zero		1


	//   ....[44]....
        /*03cc*/ 	.word	0x00002a70
        /*03d0*/ 	.word	0x00000004
        /*03d4*/ 	.word	0x00000000
        /*03d8*/ 	.short	0x0101
        /*03da*/ 	.byte	0xff
	.zero		1


	//   ....[45]....
        /*03dc*/ 	.word	0x00002a90
        /*03e0*/ 	.word	0x000000ff
        /*03e4*/ 	.word	0x00000080
        /*03e8*/ 	.short	0x010a
        /*03ea*/ 	.byte	0x04
	.zero		1


	//   ....[46]....
        /*03ec*/ 	.word	0x00002bb0
        /*03f0*/ 	.word	0x00000002
        /*03f4*/ 	.word	0x00000070
        /*03f8*/ 	.short	0x010a
        /*03fa*/ 	.byte	0xff
	.zero		1


	//   ....[47]....
        /*03fc*/ 	.word	0x00002cc0
        /*0400*/ 	.word	0x00000002
        /*0404*/ 	.word	0x00000000
        /*0408*/ 	.short	0x0101
        /*040a*/ 	.byte	0xff
	.zero		1


	//   ....[48]....
        /*040c*/ 	.word	0x00002d50
        /*0410*/ 	.word	0x000000ff
        /*0414*/ 	.word	0x00000080
        /*0418*/ 	.short	0x0106
        /*041a*/ 	.byte	0x04
	.zero		1


	//   ....[49]....
        /*041c*/ 	.word	0x00002d70
        /*0420*/ 	.word	0x000000ff
        /*0424*/ 	.word	0x00000080
        /*0428*/ 	.short	0x010a
        /*042a*/ 	.byte	0x04
	.zero		1


	//   ....[50]....
        /*042c*/ 	.word	0x00002e00
        /*0430*/ 	.word	0x000000ff
        /*0434*/ 	.word	0x00000080
        /*0438*/ 	.short	0x0106
        /*043a*/ 	.byte	0x07
	.zero		1


	//   ....[51]....
        /*043c*/ 	.word	0x00002e40
        /*0440*/ 	.word	0x00000000
        /*0444*/ 	.word	0x00000080
        /*0448*/ 	.short	0x010a
        /*044a*/ 	.byte	0xff
	.zero		1


	//   ....[52]....
        /*044c*/ 	.word	0x00003390
        /*0450*/ 	.word	0x00000000
        /*0454*/ 	.word	0x00000070
        /*0458*/ 	.short	0x010a
        /*045a*/ 	.byte	0xff
	.zero		1


	//   ....[53]....
        /*045c*/ 	.word	0x000034a0
        /*0460*/ 	.word	0x00000003
        /*0464*/ 	.word	0x00000000
        /*0468*/ 	.short	0x0101
        /*046a*/ 	.byte	0xff
	.zero		1


	//   ....[54]....
        /*046c*/ 	.word	0x000034b0
        /*0470*/ 	.word	0x000000ff
        /*0474*/ 	.word	0x00000000
        /*0478*/ 	.short	0x010a
        /*047a*/ 	.byte	0x04
	.zero		1


	//   ....[55]....
        /*047c*/ 	.word	0x000034d0
        /*0480*/ 	.word	0x000000ff
        /*0484*/ 	.word	0x000000b0
        /*0488*/ 	.short	0x010a
        /*048a*/ 	.byte	0x1e
	.zero		1


	//   ....[56]....
        /*048c*/ 	.word	0x000035a0
        /*0490*/ 	.word	0x000000ff
        /*0494*/ 	.word	0x00000000
        /*0498*/ 	.short	0x010a
        /*049a*/ 	.byte	0x05
	.zero		1


	//   ....[57]....
        /*049c*/ 	.word	0x000036e0
        /*04a0*/ 	.word	0x000000ff
        /*04a4*/ 	.word	0x00000000
        /*04a8*/ 	.short	0x010a
        /*04aa*/ 	.byte	0x04
	.zero		1


	//   ....[58]....
        /*04ac*/ 	.word	0x00003970
        /*04b0*/ 	.word	0x000000ff
        /*04b4*/ 	.word	0x00000000
        /*04b8*/ 	.short	0x010a
        /*04ba*/ 	.byte	0x04
	.zero		1


	//   ....[59]....
        /*04bc*/ 	.word	0x00003a00
        /*04c0*/ 	.word	0x000000ff
        /*04c4*/ 	.word	0x00000000
        /*04c8*/ 	.short	0x010a
        /*04ca*/ 	.byte	0x05
	.zero		1


	//   ....[60]....
        /*04cc*/ 	.word	0x00003a90
        /*04d0*/ 	.word	0x000000ff
        /*04d4*/ 	.word	0x00000000
        /*04d8*/ 	.short	0x010a
        /*04da*/ 	.byte	0x05
	.zero		1


	//   ....[61]....
        /*04dc*/ 	.word	0x00003b20
        /*04e0*/ 	.word	0x000000ff
        /*04e4*/ 	.word	0x00000000
        /*04e8*/ 	.short	0x010a
        /*04ea*/ 	.byte	0x04
	.zero		1


	//   ....[62]....
        /*04ec*/ 	.word	0x00003ff0
        /*04f0*/ 	.word	0x0000000c
        /*04f4*/ 	.word	0x00000070
        /*04f8*/ 	.short	0x010a
        /*04fa*/ 	.byte	0xff
	.zero		1


	//   ....[63]....
        /*04fc*/ 	.word	0x00004160
        /*0500*/ 	.word	0x00000000
        /*0504*/ 	.word	0x00000000
        /*0508*/ 	.short	0x0101
        /*050a*/ 	.byte	0xff
	.zero		1


	//   ....[64]....
        /*050c*/ 	.word	0x000045f0
        /*0510*/ 	.word	0x000000ff
        /*0514*/ 	.word	0x00000068
        /*0518*/ 	.short	0x010a
        /*051a*/ 	.byte	0x15
	.zero		1


	//   ....[65]....
        /*051c*/ 	.word	0x00004770
        /*0520*/ 	.word	0x000000ff
        /*0524*/ 	.word	0x00000040
        /*0528*/ 	.short	0x010a
        /*052a*/ 	.byte	0x15
	.zero		1


	//   ....[66]....
        /*052c*/ 	.word	0x000048f0
        /*0530*/ 	.word	0x000000ff
        /*0534*/ 	.word	0x00000020
        /*0538*/ 	.short	0x010b
        /*053a*/ 	.byte	0x15
	.zero		1


	//   ....[67]....
        /*053c*/ 	.word	0x00004900
        /*0540*/ 	.word	0x000000ff
        /*0544*/ 	.word	0x00000000
        /*0548*/ 	.short	0x0101
        /*054a*/ 	.byte	0x06
	.zero		1


	//   ....[68]....
        /*054c*/ 	.word	0x00004910
        /*0550*/ 	.word	0x000000ff
        /*0554*/ 	.word	0x00000048
        /*0558*/ 	.short	0x010a
        /*055a*/ 	.byte	0x15
	.zero		1


	//   ....[69]....
        /*055c*/ 	.word	0x00004a70
        /*0560*/ 	.word	0x000000ff
        /*0564*/ 	.word	0x00000028
        /*0568*/ 	.short	0x010b
        /*056a*/ 	.byte	0x15
	.zero		1


	//   ....[70]....
        /*056c*/ 	.word	0x00004a80
        /*0570*/ 	.word	0x000000ff
        /*0574*/ 	.word	0x00000000
        /*0578*/ 	.short	0x0101
        /*057a*/ 	.byte	0x06
	.zero		1


	//   ....[71]....
        /*057c*/ 	.word	0x00004a90
        /*0580*/ 	.word	0x000000ff
        /*0584*/ 	.word	0x00000050
        /*0588*/ 	.short	0x010a
        /*058a*/ 	.byte	0x15
	.zero		1


	//   ....[72]....
        /*058c*/ 	.word	0x00004be0
        /*0590*/ 	.word	0x000000ff
        /*0594*/ 	.word	0x00000030
        /*0598*/ 	.short	0x010b
        /*059a*/ 	.byte	0x15
	.zero		1


	//   ....[73]....
        /*059c*/ 	.word	0x00004bf0
        /*05a0*/ 	.word	0x000000ff
        /*05a4*/ 	.word	0x00000000
        /*05a8*/ 	.short	0x0101
        /*05aa*/ 	.byte	0x06
	.zero		1


	//   ....[74]....
        /*05ac*/ 	.word	0x00004c00
        /*05b0*/ 	.word	0x000000ff
        /*05b4*/ 	.word	0x00000058
        /*05b8*/ 	.short	0x010a
        /*05ba*/ 	.byte	0x15
	.zero		1


	//   ....[75]....
        /*05bc*/ 	.word	0x00004df0
        /*05c0*/ 	.word	0x000000ff
        /*05c4*/ 	.word	0x00000038
        /*05c8*/ 	.short	0x010b
        /*05ca*/ 	.byte	0x15
	.zero		1


	//   ....[76]....
        /*05cc*/ 	.word	0x00004e00
        /*05d0*/ 	.word	0x000000ff
        /*05d4*/ 	.word	0x00000000
        /*05d8*/ 	.short	0x0101
        /*05da*/ 	.byte	0x25
	.zero		1


	//   ....[77]....
        /*05dc*/ 	.word	0x00004e30
        /*05e0*/ 	.word	0x000000ff
        /*05e4*/ 	.word	0x00000040
        /*05e8*/ 	.short	0x010a
        /*05ea*/ 	.byte	0x15
	.zero		1


	//   ....[78]....
        /*05ec*/ 	.word	0x00004e50
        /*05f0*/ 	.word	0x000000ff
        /*05f4*/ 	.word	0x00000048
        /*05f8*/ 	.short	0x010a
        /*05fa*/ 	.byte	0x15
	.zero		1


	//   ....[79]....
        /*05fc*/ 	.word	0x00004e70
        /*0600*/ 	.word	0x000000ff
        /*0604*/ 	.word	0x00000050
        /*0608*/ 	.short	0x010a
        /*060a*/ 	.byte	0x15
	.zero		1


	//   ....[80]....
        /*060c*/ 	.word	0x00004eb0
        /*0610*/ 	.word	0x00000000
        /*0614*/ 	.word	0x00000058
        /*0618*/ 	.short	0x010a
        /*061a*/ 	.byte	0xff
	.zero		1


	//   ....[81]....
        /*061c*/ 	.word	0x000051c0
        /*0620*/ 	.word	0x00000003
        /*0624*/ 	.word	0x00000070
        /*0628*/ 	.short	0x010a
        /*062a*/ 	.byte	0xff
	.zero		1


	//   ....[82]....
        /*062c*/ 	.word	0x00005340
        /*0630*/ 	.word	0x00000000
        /*0634*/ 	.word	0x00000000
        /*0638*/ 	.short	0x0101
        /*063a*/ 	.byte	0xff
	.zero		1


	//   ....[83]....
        /*063c*/ 	.word	0x00005eb0
        /*0640*/ 	.word	0x000000ff
        /*0644*/ 	.word	0x00000020
        /*0648*/ 	.short	0x010a
        /*064a*/ 	.byte	0x2c
	.zero		1


	//   ....[84]....
        /*064c*/ 	.word	0x00005ef0
        /*0650*/ 	.word	0x00000063
        /*0654*/ 	.word	0x00000090
        /*0658*/ 	.short	0x010a
        /*065a*/ 	.byte	0xff
	.zero		1


	//   ....[85]....
        /*065c*/ 	.word	0x00005fe0
        /*0660*/ 	.word	0x000000ff
        /*0664*/ 	.word	0x00000020
        /*0668*/ 	.short	0x010a
        /*066a*/ 	.byte	0x2c
	.zero		1


	//   ....[86]....
        /*066c*/ 	.word	0x000060d0
        /*0670*/ 	.word	0x00000063
        /*0674*/ 	.word	0x00000090
        /*0678*/ 	.short	0x010a
        /*067a*/ 	.byte	0xff
	.zero		1


	//   ....[87]....
        /*067c*/ 	.word	0x00006ba0
        /*0680*/ 	.word	0x00000000
        /*0684*/ 	.word	0x00000000
        /*0688*/ 	.short	0x0101
        /*068a*/ 	.byte	0xff
	.zero		1


	//   ....[88]....
        /*068c*/ 	.word	0x00006bb0
        /*0690*/ 	.word	0x00000003
        /*0694*/ 	.word	0x00000020
        /*0698*/ 	.short	0x010a
        /*069a*/ 	.byte	0xff
	.zero		1


	//   ....[89]....
        /*069c*/ 	.word	0x00006c90
        /*06a0*/ 	.word	0x00000003
        /*06a4*/ 	.word	0x00000020
        /*06a8*/ 	.short	0x010a
        /*06aa*/ 	.byte	0xff
	.zero		1


	//   ....[90]....
        /*06ac*/ 	.word	0x00007800
        /*06b0*/ 	.word	0x0000003d
        /*06b4*/ 	.word	0x00000000
        /*06b8*/ 	.short	0x0101
        /*06ba*/ 	.byte	0xff
	.zero		1


	//   ....[91]....
        /*06bc*/ 	.word	0x00007820
        /*06c0*/ 	.word	0x0000003e
        /*06c4*/ 	.word	0x00000020
        /*06c8*/ 	.short	0x010a
        /*06ca*/ 	.byte	0xff
	.zero		1


	//   ....[92]....
        /*06cc*/ 	.word	0x000078f0
        /*06d0*/ 	.word	0x0000003e
        /*06d4*/ 	.word	0x00000020
        /*06d8*/ 	.short	0x010a
        /*06da*/ 	.byte	0xff
	.zero		1


	//   ....[93]....
        /*06dc*/ 	.word	0x00008460
        /*06e0*/ 	.word	0x0000003d
        /*06e4*/ 	.word	0x00000000
        /*06e8*/ 	.short	0x0101
        /*06ea*/ 	.byte	0xff
	.zero		1


	//   ....[94]....
        /*06ec*/ 	.word	0x00008480
        /*06f0*/ 	.word	0x0000003e
        /*06f4*/ 	.word	0x00000020
        /*06f8*/ 	.short	0x010a
        /*06fa*/ 	.byte	0xff
	.zero		1


	//   ....[95]....
        /*06fc*/ 	.word	0x00008550
        /*0700*/ 	.word	0x0000003e
        /*0704*/ 	.word	0x00000020
        /*0708*/ 	.short	0x010a
        /*070a*/ 	.byte	0xff
	.zero		1


	//   ....[96]....
        /*070c*/ 	.word	0x00008890
        /*0710*/ 	.word	0x000000ff
        /*0714*/ 	.word	0x00000000
        /*0718*/ 	.short	0x0101
        /*071a*/ 	.byte	0x04
	.zero		1


	//   ....[97]....
        /*071c*/ 	.word	0x00009120
        /*0720*/ 	.word	0x00000002
        /*0724*/ 	.word	0x00000000
        /*0728*/ 	.short	0x0101
        /*072a*/ 	.byte	0xff
	.zero		1


	//   ....[98]....
        /*072c*/ 	.word	0x000093b0
        /*0730*/ 	.word	0x000000ff
        /*0734*/ 	.word	0x00000000
        /*0738*/ 	.short	0x0101
        /*073a*/ 	.byte	0x04
	.zero		1


	//   ....[99]....
        /*073c*/ 	.word	0x000093d0
        /*0740*/ 	.word	0x00000003
        /*0744*/ 	.word	0x000000e0
        /*0748*/ 	.short	0x010a
        /*074a*/ 	.byte	0xff
	.zero		1


	//   ....[100]....
        /*074c*/ 	.word	0x00009430
        /*0750*/ 	.word	0x00000000
        /*0754*/ 	.word	0x00000010
        /*0758*/ 	.short	0x010a
        /*075a*/ 	.byte	0xff
	.zero		1


	//   ....[101]....
        /*075c*/ 	.word	0x00009490
        /*0760*/ 	.word	0x00000000
        /*0764*/ 	.word	0x00000010
        /*0768*/ 	.short	0x010a
        /*076a*/ 	.byte	0xff
	.zero		1


	//   ....[102]....
        /*076c*/ 	.word	0x000094e0
        /*0770*/ 	.word	0x00000003
        /*0774*/ 	.word	0x00000070
        /*0778*/ 	.short	0x010a
        /*077a*/ 	.byte	0xff
	.zero		1


	//   ....[103]....
        /*077c*/ 	.word	0x00009540
        /*0780*/ 	.word	0x00000000
        /*0784*/ 	.word	0x00000000
        /*0788*/ 	.short	0x010a
        /*078a*/ 	.byte	0xff
	.zero		1


	//   ....[104]....
        /*078c*/ 	.word	0x00009590
        /*0790*/ 	.word	0x00000002
        /*0794*/ 	.word	0x000000d0
        /*0798*/ 	.short	0x010a
        /*079a*/ 	.byte	0xff
	.zero		1


	//   ....[105]....
        /*079c*/ 	.word	0x000095f0
        /*07a0*/ 	.word	0x00000002
        /*07a4*/ 	.word	0x00000080
        /*07a8*/ 	.short	0x010a
        /*07aa*/ 	.byte	0xff
	.zero		1


	//   ....[106]....
        /*07ac*/ 	.word	0x00009640
        /*07b0*/ 	.word	0x00000002
        /*07b4*/ 	.word	0x00000070
        /*07b8*/ 	.short	0x010a
        /*07ba*/ 	.byte	0xff
	.zero		1


	//   ....[107]....
        /*07bc*/ 	.word	0x000096a0
        /*07c0*/ 	.word	0x00000000
        /*07c4*/ 	.word	0x00000080
        /*07c8*/ 	.short	0x010a
        /*07ca*/ 	.byte	0xff
	.zero		1


	//   ....[108]....
        /*07cc*/ 	.word	0x000096f0
        /*07d0*/ 	.word	0x00000000
        /*07d4*/ 	.word	0x00000070
        /*07d8*/ 	.short	0x010a
        /*07da*/ 	.byte	0xff
	.zero		1


	//   ....[109]....
        /*07dc*/ 	.word	0x00009750
        /*07e0*/ 	.word	0x00000003
        /*07e4*/ 	.word	0x000000b0
        /*07e8*/ 	.short	0x010a
        /*07ea*/ 	.byte	0xff
	.zero		1


	//   ....[110]....
        /*07ec*/ 	.word	0x000097b0
        /*07f0*/ 	.word	0x00000000
        /*07f4*/ 	.word	0x00000000
        /*07f8*/ 	.short	0x010a
        /*07fa*/ 	.byte	0xff
	.zero		1


	//   ....[111]....
        /*07fc*/ 	.word	0x00009810
        /*0800*/ 	.word	0x00000000
        /*0804*/ 	.word	0x00000000
        /*0808*/ 	.short	0x010a
        /*080a*/ 	.byte	0xff
	.zero		1


	//   ....[112]....
        /*080c*/ 	.word	0x00009870
        /*0810*/ 	.word	0x00000000
        /*0814*/ 	.word	0x00000000
        /*0818*/ 	.short	0x010a
        /*081a*/ 	.byte	0xff
	.zero		1


	//   ....[113]....
        /*081c*/ 	.word	0x000098d0
        /*0820*/ 	.word	0x00000000
        /*0824*/ 	.word	0x00000000
        /*0828*/ 	.short	0x010a
        /*082a*/ 	.byte	0xff
	.zero		1


	//   ....[114]....
        /*082c*/ 	.word	0x00009930
        /*0830*/ 	.word	0x00000000
        /*0834*/ 	.word	0x00000000
        /*0838*/ 	.short	0x010a
        /*083a*/ 	.byte	0xff
	.zero		1


	//   ....[115]....
        /*083c*/ 	.word	0x00009980
        /*0840*/ 	.word	0x0000000c
        /*0844*/ 	.word	0x00000070
        /*0848*/ 	.short	0x010a
        /*084a*/ 	.byte	0xff
	.zero		1


	//   ....[116]....
        /*084c*/ 	.word	0x000099e0
        /*0850*/ 	.word	0x00000000
        /*0854*/ 	.word	0x00000068
        /*0858*/ 	.short	0x010a
        /*085a*/ 	.byte	0xff
	.zero		1


	//   ....[117]....
        /*085c*/ 	.word	0x00009a40
        /*0860*/ 	.word	0x00000000
        /*0864*/ 	.word	0x00000040
        /*0868*/ 	.short	0x010a
        /*086a*/ 	.byte	0xff
	.zero		1


	//   ....[118]....
        /*086c*/ 	.word	0x00009aa0
        /*0870*/ 	.word	0x00000000
        /*0874*/ 	.word	0x00000048
        /*0878*/ 	.short	0x010a
        /*087a*/ 	.byte	0xff
	.zero		1


	//   ....[119]....
        /*087c*/ 	.word	0x00009b00
        /*0880*/ 	.word	0x00000000
        /*0884*/ 	.word	0x00000050
        /*0888*/ 	.short	0x010a
        /*088a*/ 	.byte	0xff
	.zero		1


	//   ....[120]....
        /*088c*/ 	.word	0x00009b60
        /*0890*/ 	.word	0x00000000
        /*0894*/ 	.word	0x00000058
        /*0898*/ 	.short	0x010a
        /*089a*/ 	.byte	0xff
	.zero		1


	//   ....[121]....
        /*089c*/ 	.word	0x00009bc0
        /*08a0*/ 	.word	0x00000000
        /*08a4*/ 	.word	0x00000040
        /*08a8*/ 	.short	0x010a
        /*08aa*/ 	.byte	0xff
	.zero		1


	//   ....[122]....
        /*08ac*/ 	.word	0x00009c20
        /*08b0*/ 	.word	0x00000000
        /*08b4*/ 	.word	0x00000048
        /*08b8*/ 	.short	0x010a
        /*08ba*/ 	.byte	0xff
	.zero		1


	//   ....[123]....
        /*08bc*/ 	.word	0x00009c80
        /*08c0*/ 	.word	0x00000000
        /*08c4*/ 	.word	0x00000050
        /*08c8*/ 	.short	0x010a
        /*08ca*/ 	.byte	0xff
	.zero		1


	//   ....[124]....
        /*08cc*/ 	.word	0x00009cd0
        /*08d0*/ 	.word	0x00000003
        /*08d4*/ 	.word	0x00000070
        /*08d8*/ 	.short	0x010a
        /*08da*/ 	.byte	0xff
	.zero		1


	//   ....[125]....
        /*08dc*/ 	.word	0x00009d30
        /*08e0*/ 	.word	0x00000002
        /*08e4*/ 	.word	0x00000020
        /*08e8*/ 	.short	0x010a
        /*08ea*/ 	.byte	0xff
	.zero		1


	//   ....[126]....
        /*08ec*/ 	.word	0x00009d80
        /*08f0*/ 	.word	0x00000063
        /*08f4*/ 	.word	0x00000090
        /*08f8*/ 	.short	0x010a
        /*08fa*/ 	.byte	0xff
	.zero		1


	//   ....[127]....
        /*08fc*/ 	.word	0x00009dd0
        /*0900*/ 	.word	0x00000003
        /*0904*/ 	.word	0x00000020
        /*0908*/ 	.short	0x010a
        /*090a*/ 	.byte	0xff
	.zero		1


	//   ....[128]....
        /*090c*/ 	.word	0x00009e20
        /*0910*/ 	.word	0x0000003e
        /*0914*/ 	.word	0x00000020
        /*0918*/ 	.short	0x010a
        /*091a*/ 	.byte	0xff
	.zero		1


	//   ....[129]....
        /*091c*/ 	.word	0x00009e70
        /*0920*/ 	.word	0x0000003e
        /*0924*/ 	.word	0x00000020
        /*0928*/ 	.short	0x010a
        /*092a*/ 	.byte	0xff
	.zero		1


	//----- nvinfo : EIATTR_NUM_MBARRIERS
	.align		4
.L_47:
        /*092c*/ 	.byte	0x03, 0x38
        /*092e*/ 	.short	0x001e


	//----- nvinfo : EIATTR_EXIT_INSTR_OFFSETS
	.align		4
        /*0930*/ 	.byte	0x04, 0x1c
        /*0932*/ 	.short	(.L_49 - .L_48)


	//   ....[0]....
.L_48:
        /*0934*/ 	.word	0x00002920


	//   ....[1]....
        /*0938*/ 	.word	0x00002e10


	//   ....[2]....
        /*093c*/ 	.word	0x00002e70


	//   ....[3]....
        /*0940*/ 	.word	0x00003d80


	//   ....[4]....
        /*0944*/ 	.word	0x00004ee0


	//   ....[5]....
        /*0948*/ 	.word	0x00004f20


	//   ....[6]....
        /*094c*/ 	.word	0x000092a0


	//   ....[7]....
        /*0950*/ 	.word	0x00009320


	//   ....[8]....
        /*0954*/ 	.word	0x00009350


	//   ....[9]....
        /*0958*/ 	.word	0x000093c0


	//----- nvinfo : EIATTR_MAX_THREADS
	.align		4
.L_49:
        /*095c*/ 	.byte	0x04, 0x05
        /*095e*/ 	.short	(.L_51 - .L_50)
.L_50:
        /*0960*/ 	.word	0x00000100
        /*0964*/ 	.word	0x00000001
        /*0968*/ 	.word	0x00000001


	//----- nvinfo : EIATTR_CRS_STACK_SIZE
	.align		4
.L_51:
        /*096c*/ 	.byte	0x04, 0x1e
        /*096e*/ 	.short	(.L_53 - .L_52)
.L_52:
        /*0970*/ 	.word	0x00000000


	//----- nvinfo : EIATTR_CBANK_PARAM_SIZE
	.align		4
.L_53:
        /*0974*/ 	.byte	0x03, 0x19
        /*0976*/ 	.short	0x0800


	//----- nvinfo : EIATTR_PARAM_CBANK
	.align		4
        /*0978*/ 	.byte	0x04, 0x0a
        /*097a*/ 	.short	(.L_55 - .L_54)
	.align		4
.L_54:
        /*097c*/ 	.word	index@(.nv.constant0._ZN7cutlass13device_kernelINS_4gemm6kernel13GemmUniversalIN4cute5tupleIJiiiiEEENS1_10collective13CollectiveMmaINS1_35MainloopSm100TmaUmmaWarpSpecializedILi2ELi2ELi4ENS5_IJNS4_1CILi1EEENSA_ILi8EEESB_EEEEENS5_IJNSA_ILi128EEESF_NSA_ILi64EEEEEENS_6half_tENS5_IJlSB_lEEESI_SJ_NS4_8TiledMMAINS4_8MMA_AtomIJNS4_20SM100_MMA_F16BF16_SSISI_SI_fLi128ELi128ELNS4_4UMMA5MajorE0ELSO_0ELNSN_7ScaleInE0ELSP_0EEEEEENS4_6LayoutINS5_IJSB_SB_SB_EEENS5_IJNSA_ILi0EEESU_SU_EEEEENS5_IJNS4_10UnderscoreESX_SX_EEEEENS4_23SM90_TMA_LOAD_MULTICASTENS4_14ComposedLayoutINS4_7SwizzleILi3ELi4ELi3EEENS4_18smem_ptr_flag_bitsILi16EEENSS_INS5_IJSC_SG_EEENS5_IJSG_SB_EEEEEEEvNS4_8identityENS4_13SM90_TMA_LOADES19_vS1A_EENS_8epilogue10collective18CollectiveEpilogueINS1D_23Sm100TmaWarpSpecializedILi4ELi2ELi32ELb1ELb0EEEJSH_NS5_IJNSS_ISF_SB_EENSS_INSA_ILi32EEESB_EEEEESI_SJ_SI_SJ_NS1D_6fusion15FusionCallbacksIS1H_NS1M_17LinearCombinationISI_fSI_fLNS_15FloatRoundStyleE2EEESH_S1L_JEEENS4_5SM1004TMEM4LOAD26SM100_TMEM_LOAD_32dp32b32xES1B_NS11_INS12_ILi2ELi4ELi3EEES15_NSS_INS5_IJSC_S1J_EEENS5_IJS1J_SB_EEEEEEENS4_39AutoVectorizingCopyWithAssumedAlignmentILi128EEENS4_14SM90_TMA_STOREES20_S22_S22_EEEvvEEEEvNT_6ParamsE)
        /*0980*/ 	.short	0x0380
        /*0982*/ 	.short	0x0800


	//----- nvinfo : EIATTR_SW_WAR
	.align		4
.L_55:
        /*0984*/ 	.byte	0x04, 0x36
        /*0986*/ 	.short	(.L_57 - .L_56)
.L_56:
        /*0988*/ 	.word	0x00000008
.L_57:


//--------------------- .nv.callgraph             --------------------------
	.section	.nv.callgraph,"",@"SHT_CUDA_CALLGRAPH"
	.align	4
	.sectionentsize	8
	.align		4
        /*0000*/ 	.word	0x00000000
	.align		4
        /*0004*/ 	.word	0xffffffff
	.align		4
        /*0008*/ 	.word	index@(_ZN7cutlass13device_kernelINS_4gemm6kernel13GemmUniversalIN4cute5tupleIJiiiiEEENS1_10collective13CollectiveMmaINS1_35MainloopSm100TmaUmmaWarpSpecializedILi2ELi2ELi4ENS5_IJNS4_1CILi1EEENSA_ILi8EEESB_EEEEENS5_IJNSA_ILi128EEESF_NSA_ILi64EEEEEENS_6half_tENS5_IJlSB_lEEESI_SJ_NS4_8TiledMMAINS4_8MMA_AtomIJNS4_20SM100_MMA_F16BF16_SSISI_SI_fLi128ELi128ELNS4_4UMMA5MajorE0ELSO_0ELNSN_7ScaleInE0ELSP_0EEEEEENS4_6LayoutINS5_IJSB_SB_SB_EEENS5_IJNSA_ILi0EEESU_SU_EEEEENS5_IJNS4_10UnderscoreESX_SX_EEEEENS4_23SM90_TMA_LOAD_MULTICASTENS4_14ComposedLayoutINS4_7SwizzleILi3ELi4ELi3EEENS4_18smem_ptr_flag_bitsILi16EEENSS_INS5_IJSC_SG_EEENS5_IJSG_SB_EEEEEEEvNS4_8identityENS4_13SM90_TMA_LOADES19_vS1A_EENS_8epilogue10collective18CollectiveEpilogueINS1D_23Sm100TmaWarpSpecializedILi4ELi2ELi32ELb1ELb0EEEJSH_NS5_IJNSS_ISF_SB_EENSS_INSA_ILi32EEESB_EEEEESI_SJ_SI_SJ_NS1D_6fusion15FusionCallbacksIS1H_NS1M_17LinearCombinationISI_fSI_fLNS_15FloatRoundStyleE2EEESH_S1L_JEEENS4_5SM1004TMEM4LOAD26SM100_TMEM_LOAD_32dp32b32xES1B_NS11_INS12_ILi2ELi4ELi3EEES15_NSS_INS5_IJSC_S1J_EEENS5_IJS1J_SB_EEEEEEENS4_39AutoVectorizingCopyWithAssumedAlignmentILi128EEENS4_14SM90_TMA_STOREES20_S22_S22_EEEvvEEEEvNT_6ParamsE)
	.align		4
        /*000c*/ 	.word	index@(__assertfail)
	.align		4
        /*0010*/ 	.word	0x00000000
	.align		4
        /*0014*/ 	.word	0xfffffffe
	.align		4
        /*0018*/ 	.word	0x00000000
	.align		4
        /*001c*/ 	.word	0xfffffffd
	.align		4
        /*0020*/ 	.word	0x00000000
	.align		4
        /*0024*/ 	.word	0xfffffffc


//--------------------- .nv.constant4             --------------------------
	.section	.nv.constant4,"a",@progbits
	.align	8
	.align		8
.nv.constant4:
        /*0000*/ 	.dword	__assertfail
	.align		8
        /*0008*/ 	.dword	__unnamed_1
	.align		8
        /*0010*/ 	.dword	__unnamed_2
	.align		8
        /*0018*/ 	.dword	_ZN40_INTERNAL_f321dd65_4_k_cu_6b861087_370564cuda3std3__45__cpo5beginE
	.align		8
        /*0020*/ 	.dword	_ZN40_INTERNAL_f321dd65_4_k_cu_6b861087_370564cuda3std3__45__cpo3endE
	.align		8
        /*0028*/ 	.dword	_ZN40_INTERNAL_f321dd65_4_k_cu_6b861087_370564cuda3std3__45__cpo6cbeginE
	.align		8
        /*0030*/ 	.dword	_ZN40_INTERNAL_f321dd65_4_k_cu_6b861087_370564cuda3std3__45__cpo4cendE
	.align		8
        /*0038*/ 	.dword	_ZN40_INTERNAL_f321dd65_4_k_cu_6b861087_370564cuda3std3__442_GLOBAL__N__f321dd65_4_k_cu_6b861087_370566ignoreE
	.align		8
        /*0040*/ 	.dword	_ZN40_INTERNAL_f321dd65_4_k_cu_6b861087_370564cuda3std3__419piecewise_constructE
	.align		8
        /*0048*/ 	.dword	_ZN40_INTERNAL_f321dd65_4_k_cu_6b861087_370564cuda3std3__48in_placeE
	.align		8
        /*0050*/ 	.dword	_ZN40_INTERNAL_f321dd65_4_k_cu_6b861087_370564cuda3std6ranges3__45__cpo4swapE
	.align		8
        /*0058*/ 	.dword	_ZN40_INTERNAL_f321dd65_4_k_cu_6b861087_370564cuda3std6ranges3__45__cpo9iter_moveE
	.align		8
        /*0060*/ 	.dword	_ZN40_INTERNAL_f321dd65_4_k_cu_6b861087_370564cute7productE
	.align		8
        /*0068*/ 	.dword	_ZN40_INTERNAL_f321dd65_4_k_cu_6b861087_370564cute1_E
	.align		8
        /*0070*/ 	.dword	$str$25
	.align		8
        /*0078*/ 	.dword	$str$26
	.align		8
        /*0080*/ 	.dword	$str$27
	.align		8
        /*0088*/ 	.dword	$str$28


//--------------------- .text._ZN7cutlass13device_kernelINS_4gemm6kernel13GemmUniversalIN4cute5tupleIJiiiiEEENS1_10collective13CollectiveMmaINS1_35MainloopSm100TmaUmmaWarpSpecializedILi2ELi2ELi4ENS5_IJNS4_1CILi1EEENSA_ILi8EEESB_EEEEENS5_IJNSA_ILi128EEESF_NSA_ILi64EEEEEENS_6half_tENS5_IJlSB_lEEESI_SJ_NS4_8TiledMMAINS4_8MMA_AtomIJNS4_20SM100_MMA_F16BF16_SSISI_SI_fLi128ELi128ELNS4_4UMMA5MajorE0ELSO_0ELNSN_7ScaleInE0ELSP_0EEEEEENS4_6LayoutINS5_IJSB_SB_SB_EEENS5_IJNSA_ILi0EEESU_SU_EEEEENS5_IJNS4_10UnderscoreESX_SX_EEEEENS4_23SM90_TMA_LOAD_MULTICASTENS4_14ComposedLayoutINS4_7SwizzleILi3ELi4ELi3EEENS4_18smem_ptr_flag_bitsILi16EEENSS_INS5_IJSC_SG_EEENS5_IJSG_SB_EEEEEEEvNS4_8identityENS4_13SM90_TMA_LOADES19_vS1A_EENS_8epilogue10collective18CollectiveEpilogueINS1D_23Sm100TmaWarpSpecializedILi4ELi2ELi32ELb1ELb0EEEJSH_NS5_IJNSS_ISF_SB_EENSS_INSA_ILi32EEESB_EEEEESI_SJ_SI_SJ_NS1D_6fusion15FusionCallbacksIS1H_NS1M_17LinearCombinationISI_fSI_fLNS_15FloatRoundStyleE2EEESH_S1L_JEEENS4_5SM1004TMEM4LOAD26SM100_TMEM_LOAD_32dp32b32xES1B_NS11_INS12_ILi2ELi4ELi3EEES15_NSS_INS5_IJSC_S1J_EEENS5_IJS1J_SB_EEEEEEENS4_39AutoVectorizingCopyWithAssumedAlignmentILi128EEENS4_14SM90_TMA_STOREES20_S22_S22_EEEvvEEEEvNT_6ParamsE --------------------------
	.section	.text._ZN7cutlass13device_kernelINS_4gemm6kernel13GemmUniversalIN4cute5tupleIJiiiiEEENS1_10collective13CollectiveMmaINS1_35MainloopSm100TmaUmmaWarpSpecializedILi2ELi2ELi4ENS5_IJNS4_1CILi1EEENSA_ILi8EEESB_EEEEENS5_IJNSA_ILi128EEESF_NSA_ILi64EEEEEENS_6half_tENS5_IJlSB_lEEESI_SJ_NS4_8TiledMMAINS4_8MMA_AtomIJNS4_20SM100_MMA_F16BF16_SSISI_SI_fLi128ELi128ELNS4_4UMMA5MajorE0ELSO_0ELNSN_7ScaleInE0ELSP_0EEEEEENS4_6LayoutINS5_IJSB_SB_SB_EEENS5_IJNSA_ILi0EEESU_SU_EEEEENS5_IJNS4_10UnderscoreESX_SX_EEEEENS4_23SM90_TMA_LOAD_MULTICASTENS4_14ComposedLayoutINS4_7SwizzleILi3ELi4ELi3EEENS4_18smem_ptr_flag_bitsILi16EEENSS_INS5_IJSC_SG_EEENS5_IJSG_SB_EEEEEEEvNS4_8identityENS4_13SM90_TMA_LOADES19_vS1A_EENS_8epilogue10collective18CollectiveEpilogueINS1D_23Sm100TmaWarpSpecializedILi4ELi2ELi32ELb1ELb0EEEJSH_NS5_IJNSS_ISF_SB_EENSS_INSA_ILi32EEESB_EEEEESI_SJ_SI_SJ_NS1D_6fusion15FusionCallbacksIS1H_NS1M_17LinearCombinationISI_fSI_fLNS_15FloatRoundStyleE2EEESH_S1L_JEEENS4_5SM1004TMEM4LOAD26SM100_TMEM_LOAD_32dp32b32xES1B_NS11_INS12_ILi2ELi4ELi3EEES15_NSS_INS5_IJSC_S1J_EEENS5_IJS1J_SB_EEEEEEENS4_39AutoVectorizingCopyWithAssumedAlignmentILi128EEENS4_14SM90_TMA_STOREES20_S22_S22_EEEvvEEEEvNT_6ParamsE,"ax",@progbits
	.align	128
.text._ZN7cutlass13device_kernelINS_4gemm6kernel13GemmUniversalIN4cute5tupleIJiiiiEEENS1_10collective13CollectiveMmaINS1_35MainloopSm100TmaUmmaWarpSpecializedILi2ELi2ELi4ENS5_IJNS4_1CILi1EEENSA_ILi8EEESB_EEEEENS5_IJNSA_ILi128EEESF_NSA_ILi64EEEEEENS_6half_tENS5_IJlSB_lEEESI_SJ_NS4_8TiledMMAINS4_8MMA_AtomIJNS4_20SM100_MMA_F16BF16_SSISI_SI_fLi128ELi128ELNS4_4UMMA5MajorE0ELSO_0ELNSN_7ScaleInE0ELSP_0EEEEEENS4_6LayoutINS5_IJSB_SB_SB_EEENS5_IJNSA_ILi0EEESU_SU_EEEEENS5_IJNS4_10UnderscoreESX_SX_EEEEENS4_23SM90_TMA_LOAD_MULTICASTENS4_14ComposedLayoutINS4_7SwizzleILi3ELi4ELi3EEENS4_18smem_ptr_flag_bitsILi16EEENSS_INS5_IJSC_SG_EEENS5_IJSG_SB_EEEEEEEvNS4_8identityENS4_13SM90_TMA_LOADES19_vS1A_EENS_8epilogue10collective18CollectiveEpilogueINS1D_23Sm100TmaWarpSpecializedILi4ELi2ELi32ELb1ELb0EEEJSH_NS5_IJNSS_ISF_SB_EENSS_INSA_ILi32EEESB_EEEEESI_SJ_SI_SJ_NS1D_6fusion15FusionCallbacksIS1H_NS1M_17LinearCombinationISI_fSI_fLNS_15FloatRoundStyleE2EEESH_S1L_JEEENS4_5SM1004TMEM4LOAD26SM100_TMEM_LOAD_32dp32b32xES1B_NS11_INS12_ILi2ELi4ELi3EEES15_NSS_INS5_IJSC_S1J_EEENS5_IJS1J_SB_EEEEEEENS4_39AutoVectorizingCopyWithAssumedAlignmentILi128EEENS4_14SM90_TMA_STOREES20_S22_S22_EEEvvEEEEvNT_6ParamsE:
        .type           _ZN7cutlass13device_kernelINS_4gemm6kernel13GemmUniversalIN4cute5tupleIJiiiiEEENS1_10collective13CollectiveMmaINS1_35MainloopSm100TmaUmmaWarpSpecializedILi2ELi2ELi4ENS5_IJNS4_1CILi1EEENSA_ILi8EEESB_EEEEENS5_IJNSA_ILi128EEESF_NSA_ILi64EEEEEENS_6half_tENS5_IJlSB_lEEESI_SJ_NS4_8TiledMMAINS4_8MMA_AtomIJNS4_20SM100_MMA_F16BF16_SSISI_SI_fLi128ELi128ELNS4_4UMMA5MajorE0ELSO_0ELNSN_7ScaleInE0ELSP_0EEEEEENS4_6LayoutINS5_IJSB_SB_SB_EEENS5_IJNSA_ILi0EEESU_SU_EEEEENS5_IJNS4_10UnderscoreESX_SX_EEEEENS4_23SM90_TMA_LOAD_MULTICASTENS4_14ComposedLayoutINS4_7SwizzleILi3ELi4ELi3EEENS4_18smem_ptr_flag_bitsILi16EEENSS_INS5_IJSC_SG_EEENS5_IJSG_SB_EEEEEEEvNS4_8identityENS4_13SM90_TMA_LOADES19_vS1A_EENS_8epilogue10collective18CollectiveEpilogueINS1D_23Sm100TmaWarpSpecializedILi4ELi2ELi32ELb1ELb0EEEJSH_NS5_IJNSS_ISF_SB_EENSS_INSA_ILi32EEESB_EEEEESI_SJ_SI_SJ_NS1D_6fusion15FusionCallbacksIS1H_NS1M_17LinearCombinationISI_fSI_fLNS_15FloatRoundStyleE2EEESH_S1L_JEEENS4_5SM1004TMEM4LOAD26SM100_TMEM_LOAD_32dp32b32xES1B_NS11_INS12_ILi2ELi4ELi3EEES15_NSS_INS5_IJSC_S1J_EEENS5_IJS1J_SB_EEEEEEENS4_39AutoVectorizingCopyWithAssumedAlignmentILi128EEENS4_14SM90_TMA_STOREES20_S22_S22_EEEvvEEEEvNT_6ParamsE,@function
        .size           _ZN7cutlass13device_kernelINS_4gemm6kernel13GemmUniversalIN4cute5tupleIJiiiiEEENS1_10collective13CollectiveMmaINS1_35MainloopSm100TmaUmmaWarpSpecializedILi2ELi2ELi4ENS5_IJNS4_1CILi1EEENSA_ILi8EEESB_EEEEENS5_IJNSA_ILi128EEESF_NSA_ILi64EEEEEENS_6half_tENS5_IJlSB_lEEESI_SJ_NS4_8TiledMMAINS4_8MMA_AtomIJNS4_20SM100_MMA_F16BF16_SSISI_SI_fLi128ELi128ELNS4_4UMMA5MajorE0ELSO_0ELNSN_7ScaleInE0ELSP_0EEEEEENS4_6LayoutINS5_IJSB_SB_SB_EEENS5_IJNSA_ILi0EEESU_SU_EEEEENS5_IJNS4_10UnderscoreESX_SX_EEEEENS4_23SM90_TMA_LOAD_MULTICASTENS4_14ComposedLayoutINS4_7SwizzleILi3ELi4ELi3EEENS4_18smem_ptr_flag_bitsILi16EEENSS_INS5_IJSC_SG_EEENS5_IJSG_SB_EEEEEEEvNS4_8identityENS4_13SM90_TMA_LOADES19_vS1A_EENS_8epilogue10collective18CollectiveEpilogueINS1D_23Sm100TmaWarpSpecializedILi4ELi2ELi32ELb1ELb0EEEJSH_NS5_IJNSS_ISF_SB_EENSS_INSA_ILi32EEESB_EEEEESI_SJ_SI_SJ_NS1D_6fusion15FusionCallbacksIS1H_NS1M_17LinearCombinationISI_fSI_fLNS_15FloatRoundStyleE2EEESH_S1L_JEEENS4_5SM1004TMEM4LOAD26SM100_TMEM_LOAD_32dp32b32xES1B_NS11_INS12_ILi2ELi4ELi3EEES15_NSS_INS5_IJSC_S1J_EEENS5_IJS1J_SB_EEEEEEENS4_39AutoVectorizingCopyWithAssumedAlignmentILi128EEENS4_14SM90_TMA_STOREES20_S22_S22_EEEvvEEEEvNT_6ParamsE,(.L_x_177 - _ZN7cutlass13device_kernelINS_4gemm6kernel13GemmUniversalIN4cute5tupleIJiiiiEEENS1_10collective13CollectiveMmaINS1_35MainloopSm100TmaUmmaWarpSpecializedILi2ELi2ELi4ENS5_IJNS4_1CILi1EEENSA_ILi8EEESB_EEEEENS5_IJNSA_ILi128EEESF_NSA_ILi64EEEEEENS_6half_tENS5_IJlSB_lEEESI_SJ_NS4_8TiledMMAINS4_8MMA_AtomIJNS4_20SM100_MMA_F16BF16_SSISI_SI_fLi128ELi128ELNS4_4UMMA5MajorE0ELSO_0ELNSN_7ScaleInE0ELSP_0EEEEEENS4_6LayoutINS5_IJSB_SB_SB_EEENS5_IJNSA_ILi0EEESU_SU_EEEEENS5_IJNS4_10UnderscoreESX_SX_EEEEENS4_23SM90_TMA_LOAD_MULTICASTENS4_14ComposedLayoutINS4_7SwizzleILi3ELi4ELi3EEENS4_18smem_ptr_flag_bitsILi16EEENSS_INS5_IJSC_SG_EEENS5_IJSG_SB_EEEEEEEvNS4_8identityENS4_13SM90_TMA_LOADES19_vS1A_EENS_8epilogue10collective18CollectiveEpilogueINS1D_23Sm100TmaWarpSpecializedILi4ELi2ELi32ELb1ELb0EEEJSH_NS5_IJNSS_ISF_SB_EENSS_INSA_ILi32EEESB_EEEEESI_SJ_SI_SJ_NS1D_6fusion15FusionCallbacksIS1H_NS1M_17LinearCombinationISI_fSI_fLNS_15FloatRoundStyleE2EEESH_S1L_JEEENS4_5SM1004TMEM4LOAD26SM100_TMEM_LOAD_32dp32b32xES1B_NS11_INS12_ILi2ELi4ELi3EEES15_NSS_INS5_IJSC_S1J_EEENS5_IJS1J_SB_EEEEEEENS4_39AutoVectorizingCopyWithAssumedAlignmentILi128EEENS4_14SM90_TMA_STOREES20_S22_S22_EEEvvEEEEvNT_6ParamsE)
        .other          _ZN7cutlass13device_kernelINS_4gemm6kernel13GemmUniversalIN4cute5tupleIJiiiiEEENS1_10collective13CollectiveMmaINS1_35MainloopSm100TmaUmmaWarpSpecializedILi2ELi2ELi4ENS5_IJNS4_1CILi1EEENSA_ILi8EEESB_EEEEENS5_IJNSA_ILi128EEESF_NSA_ILi64EEEEEENS_6half_tENS5_IJlSB_lEEESI_SJ_NS4_8TiledMMAINS4_8MMA_AtomIJNS4_20SM100_MMA_F16BF16_SSISI_SI_fLi128ELi128ELNS4_4UMMA5MajorE0ELSO_0ELNSN_7ScaleInE0ELSP_0EEEEEENS4_6LayoutINS5_IJSB_SB_SB_EEENS5_IJNSA_ILi0EEESU_SU_EEEEENS5_IJNS4_10UnderscoreESX_SX_EEEEENS4_23SM90_TMA_LOAD_MULTICASTENS4_14ComposedLayoutINS4_7SwizzleILi3ELi4ELi3EEENS4_18smem_ptr_flag_bitsILi16EEENSS_INS5_IJSC_SG_EEENS5_IJSG_SB_EEEEEEEvNS4_8identityENS4_13SM90_TMA_LOADES19_vS1A_EENS_8epilogue10collective18CollectiveEpilogueINS1D_23Sm100TmaWarpSpecializedILi4ELi2ELi32ELb1ELb0EEEJSH_NS5_IJNSS_ISF_SB_EENSS_INSA_ILi32EEESB_EEEEESI_SJ_SI_SJ_NS1D_6fusion15FusionCallbacksIS1H_NS1M_17LinearCombinationISI_fSI_fLNS_15FloatRoundStyleE2EEESH_S1L_JEEENS4_5SM1004TMEM4LOAD26SM100_TMEM_LOAD_32dp32b32xES1B_NS11_INS12_ILi2ELi4ELi3EEES15_NSS_INS5_IJSC_S1J_EEENS5_IJS1J_SB_EEEEEEENS4_39AutoVectorizingCopyWithAssumedAlignmentILi128EEENS4_14SM90_TMA_STOREES20_S22_S22_EEEvvEEEEvNT_6ParamsE,@"STO_CUDA_ENTRY STV_DEFAULT"
_ZN7cutlass13device_kernelINS_4gemm6kernel13GemmUniversalIN4cute5tupleIJiiiiEEENS1_10collective13CollectiveMmaINS1_35MainloopSm100TmaUmmaWarpSpecializedILi2ELi2ELi4ENS5_IJNS4_1CILi1EEENSA_ILi8EEESB_EEEEENS5_IJNSA_ILi128EEESF_NSA_ILi64EEEEEENS_6half_tENS5_IJlSB_lEEESI_SJ_NS4_8TiledMMAINS4_8MMA_AtomIJNS4_20SM100_MMA_F16BF16_SSISI_SI_fLi128ELi128ELNS4_4UMMA5MajorE0ELSO_0ELNSN_7ScaleInE0ELSP_0EEEEEENS4_6LayoutINS5_IJSB_SB_SB_EEENS5_IJNSA_ILi0EEESU_SU_EEEEENS5_IJNS4_10UnderscoreESX_SX_EEEEENS4_23SM90_TMA_LOAD_MULTICASTENS4_14ComposedLayoutINS4_7SwizzleILi3ELi4ELi3EEENS4_18smem_ptr_flag_bitsILi16EEENSS_INS5_IJSC_SG_EEENS5_IJSG_SB_EEEEEEEvNS4_8identityENS4_13SM90_TMA_LOADES19_vS1A_EENS_8epilogue10collective18CollectiveEpilogueINS1D_23Sm100TmaWarpSpecializedILi4ELi2ELi32ELb1ELb0EEEJSH_NS5_IJNSS_ISF_SB_EENSS_INSA_ILi32EEESB_EEEEESI_SJ_SI_SJ_NS1D_6fusion15FusionCallbacksIS1H_NS1M_17LinearCombinationISI_fSI_fLNS_15FloatRoundStyleE2EEESH_S1L_JEEENS4_5SM1004TMEM4LOAD26SM100_TMEM_LOAD_32dp32b32xES1B_NS11_INS12_ILi2ELi4ELi3EEES15_NSS_INS5_IJSC_S1J_EEENS5_IJS1J_SB_EEEEEEENS4_39AutoVectorizingCopyWithAssumedAlignmentILi128EEENS4_14SM90_TMA_STOREES20_S22_S22_EEEvvEEEEvNT_6ParamsE:
[----:B------:R-:W1:Y:S01]  /*0000*/  LDC R1, c[0x0][0x37c] ;  /* 0x0000df00ff017b82 */ /* 0x000e620000000800 */
[----:B------:R-:W2:Y:S01]  /*0010*/  S2R R94, SR_TID.X ;  /* 0x00000000005e7919 */ /* 0x000ea20000002100 */
[----:B------:R-:W3:Y:S01]  /*0020*/  LDCU.64 UR8, c[0x0][0x890] ;  /* 0x00011200ff0877ac */ /* 0x000ee20008000a00 */
[----:B------:R-:W-:Y:S02]  /*0030*/  PRMT R80, RZ, 0x7610, R80 ;  /* 0x00007610ff507816 */ /* 0x000fe40000000050 */
[----:B------:R-:W-:Y:S01]  /*0040*/  ELECT P3, URZ, PT ;  /* 0x0000000000ff782f */ /* 0x000fe20003860000 */
[----:B---3--:R-:W-:-:S04]  /*0050*/  UISETP.NE.U32.AND UP0, UPT, UR8, URZ, UPT ;  /* 0x000000ff0800728c */ /* 0x008fc8000bf05070 */
[----:B------:R-:W-:Y:S01]  /*0060*/  UISETP.NE.AND.EX UP0, UPT, UR9, URZ, UPT, UP0 ;  /* 0x000000ff0900728c */ /* 0x000fe2000bf05300 */
[----:B--2---:R-:W-:-:S05]  /*0070*/  SHF.R.U32.HI R81, RZ, 0x5, R94 ;  /* 0x00000005ff517819 */ /* 0x004fca000001165e */
[----:B------:R-:W2:Y:S02]  /*0080*/  SHFL.IDX PT, R0, R81, RZ, 0x1f ;  /* 0x00001fff51007589 */ /* 0x000ea400000e0000 */
[----:B--2---:R-:W-:Y:S01]  /*0090*/  R2UR UR17, R0 ;  /* 0x00000000001172ca */ /* 0x004fe200000e0000 */
[----:B-1----:R-:W-:-:S14]  /*00a0*/  BRA.U UP0, `(.L_x_0) ;  /* 0x0000000100307547 */ /* 0x002fdc000b800000 */
[----:B------:R-:W1:Y:S02]  /*00b0*/  LDCU.64 UR4, c[0x0][0x888] ;  /* 0x00011100ff0477ac */ /* 0x000e640008000a00 */
[----:B-1----:R-:W-:-:S04]  /*00c0*/  UISETP.NE.U32.AND UP0, UPT, UR4, URZ, UPT ;  /* 0x000000ff0400728c */ /* 0x002fc8000bf05070 */
[----:B------:R-:W-:-:S09]  /*00d0*/  UISETP.NE.AND.EX UP0, UPT, UR5, URZ, UPT, UP0 ;  /* 0x000000ff0500728c */ /* 0x000fd2000bf05300 */
[----:B------:R-:W-:Y:S05]  /*00e0*/  BRA.U !UP0, `(.L_x_1) ;  /* 0x0000000108147547 */ /* 0x000fea000b800000 */
[----:B------:R-:W1:Y:S01]  /*00f0*/  LDC.64 R2, c[0x0][0x888] ;  /* 0x00022200ff027b82 */ /* 0x000e620000000a00 */
[----:B------:R-:W1:Y:S02]  /*0100*/  LDCU.64 UR4, c[0x0][0x358] ;  /* 0x00006b00ff0477ac */ /* 0x000e640008000a00 */
[----:B-1----:R1:W5:Y:S01]  /*0110*/  LDG.E R41, desc[UR4][R2.64] ;  /* 0x0000000402297981 */ /* 0x002362000c1e1900 */
[----:B------:R-:W-:Y:S01]  /*0120*/  HFMA2 R80, -RZ, RZ, 0, 5.9604644775390625e-08 ;  /* 0x00000001ff507431 */ /* 0x000fe200000001ff */
[----:B------:R-:W-:Y:S05]  /*0130*/  BRA `(.L_x_0) ;  /* 0x00000000000c7947 */ /* 0x000fea0003800000 */
.L_x_1:
[----:B------:R-:W1:Y:S01]  /*0140*/  LDCU UR4, c[0x0][0x880] ;  /* 0x00011000ff0477ac */ /* 0x000e620008000800 */
[----:B------:R-:W-:Y:S01]  /*0150*/  HFMA2 R80, -RZ, RZ, 0, 5.9604644775390625e-08 ;  /* 0x00000001ff507431 */ /* 0x000fe200000001ff */
[----:B-1----:R-:W-:-:S07]  /*0160*/  MOV R41, UR4 ;  /* 0x0000000400297c02 */ /* 0x002fce0008000f00 */
.L_x_0:
[----:B------:R-:W2:Y:S02]  /*0170*/  LDCU.64 UR4, c[0x0][0x8b0] ;  /* 0x00011600ff0477ac */ /* 0x000ea40008000a00 */
[----:B--2---:R-:W-:-:S04]  /*0180*/  UISETP.NE.U32.AND UP0, UPT, UR4, URZ, UPT ;  /* 0x000000ff0400728c */ /* 0x004fc8000bf05070 */
[----:B------:R-:W-:-:S09]  /*0190*/  UISETP.NE.AND.EX UP0, UPT, UR5, URZ, UPT, UP0 ;  /* 0x000000ff0500728c */ /* 0x000fd2000bf05300 */
[----:B------:R-:W-:Y:S05]  /*01a0*/  BRA.U UP0, `(.L_x_2) ;  /* 0x0000000100287547 */ /* 0x000fea000b800000 */
[----:B------:R-:W2:Y:S02]  /*01b0*/  LDCU.64 UR4, c[0x0][0x8a8] ;  /* 0x00011500ff0477ac */ /* 0x000ea40008000a00 */
[----:B--2---:R-:W-:-:S04]  /*01c0*/  UISETP.NE.U32.AND UP0, UPT, UR4, URZ, UPT ;  /* 0x000000ff0400728c */ /* 0x004fc8000bf05070 */
[----:B------:R-:W-:-:S09]  /*01d0*/  UISETP.NE.AND.EX UP0, UPT, UR5, URZ, UPT, UP0 ;  /* 0x000000ff0500728c */ /* 0x000fd2000bf05300 */
[----:B------:R-:W-:Y:S05]  /*01e0*/  BRA.U !UP0, `(.L_x_3) ;  /* 0x0000000108107547 */ /* 0x000fea000b800000 */
[----:B------:R-:W2:Y:S01]  /*01f0*/  LDC.64 R38, c[0x0][0x8a8] ;  /* 0x00022a00ff267b82 */ /* 0x000ea20000000a00 */
[----:B------:R-:W2:Y:S02]  /*0200*/  LDCU.64 UR4, c[0x0][0x358] ;  /* 0x00006b00ff0477ac */ /* 0x000ea40008000a00 */
[----:B--2---:R2:W5:Y:S01]  /*0210*/  LDG.E R38, desc[UR4][R38.64] ;  /* 0x0000000426267981 */ /* 0x004562000c1e1900 */
[----:B------:R-:W-:Y:S05]  /*0220*/  BRA `(.L_x_2) ;  /* 0x0000000000087947 */ /* 0x000fea0003800000 */
.L_x_3:
[----:B------:R-:W2:Y:S02]  /*0230*/  LDCU UR4, c[0x0][0x8a0] ;  /* 0x00011400ff0477ac */ /* 0x000ea40008000800 */
[----:B--2---:R-:W-:Y:S02]  /*0240*/  MOV R38, UR4 ;  /* 0x0000000400267c02 */ /* 0x004fe40008000f00 */
.L_x_2:
[----:B------:R-:W-:Y:S01]  /*0250*/  IMAD.U32 R0, RZ, RZ, UR17 ;  /* 0x00000011ff007e24 */ /* 0x000fe2000f8e00ff */
[----:B------:R-:W-:Y:S04]  /*0260*/  BSSY.RECONVERGENT B0, `(.L_x_4) ;  /* 0x000000c000007945 */ /* 0x000fe80003800200 */
[C---:B------:R-:W-:Y:S02]  /*0270*/  ISETP.NE.OR P1, PT, R0.reuse, 0x1, !P3 ;  /* 0x000000010000780c */ /* 0x040fe40005f25670 */
[----:B------:R-:W-:-:S11]  /*0280*/  ISETP.NE.OR P0, PT, R0, 0x3, !P3 ;  /* 0x000000030000780c */ /* 0x000fd60005f05670 */
[----:B------:R-:W-:Y:S05]  /*0290*/  @P1 BRA `(.L_x_5) ;  /* 0x0000000000201947 */ /* 0x000fea0003800000 */
[----:B------:R-:W3:Y:S02]  /*02a0*/  LDCU.64 UR4, c[0x0][0x348] ;  /* 0x00006900ff0477ac */ /* 0x000ee40008000a00 */
[----:B---3--:R-:W-:Y:S02]  /*02b0*/  UIADD3 UR6, UP1, UPT, UR4, 0x80, URZ ;  /* 0x0000008004067890 */ /* 0x008fe4000ff3e0ff */
[----:B------:R-:W-:Y:S02]  /*02c0*/  UIADD3 UR4, UP0, UPT, UR4, 0x180, URZ ;  /* 0x0000018004047890 */ /* 0x000fe4000ff1e0ff */
[----:B------:R-:W-:Y:S02]  /*02d0*/  UIADD3.X UR7, UPT, UPT, URZ, UR5, URZ, UP1, !UPT ;  /* 0x00000005ff077290 */ /* 0x000fe40008ffe4ff */
[----:B------:R-:W-:-:S07]  /*02e0*/  UIADD3.X UR5, UPT, UPT, URZ, UR5, URZ, UP0, !UPT ;  /* 0x00000005ff057290 */ /* 0x000fce00087fe4ff */
[----:B------:R3:W-:Y:S02]  /*02f0*/  UTMACCTL.PF [UR6] ;  /* 0x00000000060079b9 */ /* 0x0007e40008040000 */
[----:B------:R3:W-:Y:S02]  /*0300*/  UTMACCTL.PF [UR4] ;  /* 0x00000000040079b9 */ /* 0x0007e40008040000 */
[----:B---3--:R-:W-:Y:S01]  /*0310*/  NOP ;  /* 0x0000000000007918 */ /* 0x008fe20000000000 */
.L_x_5:
[----:B------:R-:W-:Y:S05]  /*0320*/  BSYNC.RECONVERGENT B0 ;  /* 0x0000000000007941 */ /* 0x000fea0003800200 */
.L_x_4:
[----:B------:R-:W-:Y:S04]  /*0330*/  BSSY.RECONVERGENT B0, `(.L_x_6) ;  /* 0x000000a000007945 */ /* 0x000fe80003800200 */
        /* <DEDUP_REMOVED lines=9> */
.L_x_7:
[----:B------:R-:W-:Y:S05]  /*03d0*/  BSYNC.RECONVERGENT B0 ;  /* 0x0000000000007941 */ /* 0x000fea0003800200 */
.L_x_6:
[----:B------:R-:W3:Y:S01]  /*03e0*/  LDCU.64 UR4, c[0x0][0x888] ;  /* 0x00011100ff0477ac */ /* 0x000ee20008000a00 */
[----:B------:R-:W-:Y:S02]  /*03f0*/  UISETP.EQ.U32.AND UP1, UPT, UR8, URZ, UPT ;  /* 0x000000ff0800728c */ /* 0x000fe4000bf22070 */
[----:B------:R-:W-:Y:S02]  /*0400*/  UPLOP3.LUT UP3, UPT, UPT, UPT, UPT, 0x80, 0x8 ;  /* 0x000000000008789c */ /* 0x000fe40003f6f070 */
[----:B---3--:R-:W-:-:S04]  /*0410*/  UISETP.NE.U32.AND UP0, UPT, UR4, URZ, UPT ;  /* 0x000000ff0400728c */ /* 0x008fc8000bf05070 */
[----:B------:R-:W-:-:S04]  /*0420*/  UISETP.NE.AND.EX UP0, UPT, UR5, URZ, UPT, UP0 ;  /* 0x000000ff0500728c */ /* 0x000fc8000bf05300 */
[----:B------:R-:W-:-:S04]  /*0430*/  UISETP.EQ.OR.EX UP2, UPT, UR9, URZ, !UP0, UP1 ;  /* 0x000000ff0900728c */ /* 0x000fc8000c742710 */
[----:B------:R-:W-:-:S06]  /*0440*/  UP2UR UR4, UPR, URZ, 0x4 ;  /* 0x00000004ff047883 */ /* 0x000fcc0008000000 */
[----:B------:R-:W-:Y:S01]  /*0450*/  MOV R83, UR4 ;  /* 0x0000000400537c02 */ /* 0x000fe20008000f00 */
[----:B------:R-:W-:Y:S06]  /*0460*/  BRA.U !UP2, `(.L_x_8) ;  /* 0x000000010a207547 */ /* 0x000fec000b800000 */
[----:B------:R-:W-:Y:S01]  /*0470*/  UISETP.NE.U32.AND UP1, UPT, UR8, URZ, UPT ;  /* 0x000000ff0800728c */ /* 0x000fe2000bf25070 */
[----:B-----5:R-:W-:Y:S01]  /*0480*/  FSETP.NEU.AND P0, PT, R41, RZ, PT ;  /* 0x000000ff2900720b */ /* 0x020fe20003f0d000 */
[----:B------:R-:W-:Y:S02]  /*0490*/  USEL UR4, URZ, 0xffffffff, UP0 ;  /* 0xffffffffff047887 */ /* 0x000fe40008000000 */
[----:B------:R-:W-:-:S10]  /*04a0*/  UISETP.NE.AND.EX UP1, UPT, UR9, URZ, UPT, UP1 ;  /* 0x000000ff0900728c */ /* 0x000fd4000bf25310 */
[----:B------:R-:W-:Y:S01]  /*04b0*/  VOTEU.ANY UP0, P0 ;  /* 0x0000000000ff7886 */ /* 0x000fe20000000100 */
[----:B------:R-:W-:-:S04]  /*04c0*/  @!UP1 USEL UR4, URZ, 0xffffffff, UP0 ;  /* 0xffffffffff049887 */ /* 0x000fc80008000000 */
[----:B------:R-:W-:-:S04]  /*04d0*/  ULOP3.LUT UR4, UR4, 0x1, URZ, 0xc0, !UPT ;  /* 0x0000000104047892 */ /* 0x000fc8000f8ec0ff */
[----:B------:R-:W-:-:S11]  /*04e0*/  UISETP.NE.U32.AND UP3, UPT, UR4, 0x1, UPT ;  /* 0x000000010400788c */ /* 0x000fd6000bf65070 */
.L_x_8:
[----:B-1----:R-:W1:Y:S01]  /*04f0*/  SHFL.IDX PT, R2, R81, RZ, 0x1f ;  /* 0x00001fff51027589 */ /* 0x002e6200000e0000 */
[----:B------:R-:W-:-:S04]  /*0500*/  UISETP.NE.AND UP0, UPT, UR17, 0x2, UPT ;  /* 0x000000021100788c */ /* 0x000fc8000bf05270 */
[----:B------:R-:W-:Y:S01]  /*0510*/  USEL UR43, URZ, 0x1, UP0 ;  /* 0x00000001ff2b7887 */ /* 0x000fe20008000000 */
[----:B-1----:R-:W-:-:S13]  /*0520*/  ISETP.NE.AND P0, PT, R2, RZ, PT ;  /* 0x000000ff0200720c */ /* 0x002fda0003f05270 */
[----:B------:R-:W-:Y:S05]  /*0530*/  @P0 BRA `(.L_x_9) ;  /* 0x0000000000480947 */ /* 0x000fea0003800000 */
[----:B------:R-:W1:Y:S01]  /*0540*/  S2UR UR4, SR_CgaCtaId ;  /* 0x00000000000479c3 */ /* 0x000e620000008800 */
[----:B------:R-:W-:Y:S01]  /*0550*/  UMOV UR5, 0x400 ;  /* 0x0000040000057882 */ /* 0x000fe20000000000 */
[----:B------:R-:W-:Y:S01]  /*0560*/  UMOV UR8, 0x1 ;  /* 0x0000000100087882 */ /* 0x000fe20000000000 */
[----:B------:R-:W-:Y:S01]  /*0570*/  UMOV UR6, 0x8 ;  /* 0x0000000800067882 */ /* 0x000fe20000000000 */
[----:B------:R-:W-:-:S04]  /*0580*/  UIADD3 UR8, UPT, UPT, -UR8, 0x100000, URZ ;  /* 0x0010000008087890 */ /* 0x000fc8000fffe1ff */
[----:B------:R-:W-:Y:S02]  /*0590*/  USHF.L.U32 UR9, UR8, 0xb, URZ ;  /* 0x0000000b08097899 */ /* 0x000fe400080006ff */
[----:B------:R-:W-:Y:S02]  /*05a0*/  USHF.L.U32 UR8, UR8, 0x1, URZ ;  /* 0x0000000108087899 */ /* 0x000fe400080006ff */
[----:B------:R-:W-:-:S04]  /*05b0*/  UIADD3 UR6, UPT, UPT, -UR6, 0x100000, URZ ;  /* 0x0010000006067890 */ /* 0x000fc8000fffe1ff */
[----:B------:R-:W-:Y:S02]  /*05c0*/  USHF.L.U32 UR7, UR6, 0xb, URZ ;  /* 0x0000000b06077899 */ /* 0x000fe400080006ff */
[----:B------:R-:W-:Y:S01]  /*05d0*/  USHF.L.U32 UR6, UR6, 0x1, URZ ;  /* 0x0000000106067899 */ /* 0x000fe200080006ff */
[----:B------:R-:W-:Y:S01]  /*05e0*/  ELECT P0, URZ, PT ;  /* 0x0000000000ff782f */ /* 0x000fe20003800000 */
[----:B-1----:R-:W-:Y:S01]  /*05f0*/  ULEA UR4, UR4, UR5, 0x18 ;  /* 0x0000000504047291 */ /* 0x002fe2000f8ec0ff */
[----:B------:R-:W1:Y:S11]  /*0600*/  FENCE.VIEW.ASYNC.S ;  /* 0x00000000000073c6 */ /* 0x000e760000000000 */
[----:B-1----:R1:W3:Y:S01]  /*0610*/  SYNCS.EXCH.64 URZ, [UR4], UR8 ;  /* 0x0000000804ff75b2 */ /* 0x0022e20008000100 */
[----:B------:R1:W4:Y:S01]  /*0620*/  SYNCS.EXCH.64 URZ, [UR4+0x10], UR6 ;  /* 0x0000100604ff75b2 */ /* 0x0003220008000100 */
[----:B------:R1:W1:Y:S01]  /*0630*/  SYNCS.EXCH.64 URZ, [UR4+0x8], UR8 ;  /* 0x0000080804ff75b2 */ /* 0x0002620008000100 */
[----:B------:R1:W1:Y:S01]  /*0640*/  SYNCS.EXCH.64 URZ, [UR4+0x18], UR6 ;  /* 0x0000180604ff75b2 */ /* 0x0002620008000100 */
[----:B------:R-:W-:Y:S01]  /*0650*/  NOP ;  /* 0x0000000000007918 */ /* 0x000fe20000000000 */
.L_x_9:
[----:B------:R-:W2:Y:S01]  /*0660*/  SHFL.IDX PT, R2, R81, RZ, 0x1f ;  /* 0x00001fff51027589 */ /* 0x000ea200000e0000 */
[----:B------:R-:W-:Y:S01]  /*0670*/  NOP ;  /* 0x0000000000007918 */ /* 0x000fe20000000000 */
[----:B--2---:R-:W-:-:S13]  /*0680*/  ISETP.NE.AND P0, PT, R2, 0x1, PT ;  /* 0x000000010200780c */ /* 0x004fda0003f05270 */
[----:B------:R-:W-:Y:S05]  /*0690*/  @P0 BRA `(.L_x_10) ;  /* 0x0000000000580947 */ /* 0x000fea0003800000 */
[----:B-1----:R-:W1:Y:S01]  /*06a0*/  S2UR UR4, SR_CgaCtaId ;  /* 0x00000000000479c3 */ /* 0x002e620000008800 */
        /* <DEDUP_REMOVED lines=12> */
[----:B-1----:R2:W1:Y:S01]  /*0770*/  SYNCS.EXCH.64 URZ, [UR4+0x20], UR8 ;  /* 0x0000200804ff75b2 */ /* 0x0024620008000100 */
[----:B------:R2:W1:Y:S01]  /*0780*/  SYNCS.EXCH.64 URZ, [UR4+0x40], UR6 ;  /* 0x0000400604ff75b2 */ /* 0x0004620008000100 */
[----:B------:R2:W1:Y:S01]  /*0790*/  SYNCS.EXCH.64 URZ, [UR4+0x28], UR8 ;  /* 0x0000280804ff75b2 */ /* 0x0004620008000100 */
[----:B------:R2:W1:Y:S01]  /*07a0*/  SYNCS.EXCH.64 URZ, [UR4+0x48], UR6 ;  /* 0x0000480604ff75b2 */ /* 0x0004620008000100 */
[----:B------:R2:W1:Y:S01]  /*07b0*/  SYNCS.EXCH.64 URZ, [UR4+0x30], UR8 ;  /* 0x0000300804ff75b2 */ /* 0x0004620008000100 */
[----:B------:R2:W1:Y:S01]  /*07c0*/  SYNCS.EXCH.64 URZ, [UR4+0x50], UR6 ;  /* 0x0000500604ff75b2 */ /* 0x0004620008000100 */
[----:B------:R2:W1:Y:S01]  /*07d0*/  SYNCS.EXCH.64 URZ, [UR4+0x38], UR8 ;  /* 0x0000380804ff75b2 */ /* 0x0004620008000100 */
[----:B------:R2:W1:Y:S02]  /*07e0*/  SYNCS.EXCH.64 URZ, [UR4+0x58], UR6 ;  /* 0x0000580604ff75b2 */ /* 0x0004640008000100 */
[----:B--2---:R-:W-:Y:S01]  /*07f0*/  NOP ;  /* 0x0000000000007918 */ /* 0x004fe20000000000 */
.L_x_10:
[----:B------:R-:W2:Y:S01]  /*0800*/  SHFL.IDX PT, R2, R81, RZ, 0x1f ;  /* 0x00001fff51027589 */ /* 0x000ea200000e0000 */
[----:B------:R-:W-:Y:S01]  /*0810*/  NOP ;  /* 0x0000000000007918 */ /* 0x000fe20000000000 */
[----:B--2---:R-:W-:-:S13]  /*0820*/  ISETP.NE.AND P0, PT, R2, 0x3, PT ;  /* 0x000000030200780c */ /* 0x004fda0003f05270 */
[----:B------:R-:W-:Y:S05]  /*0830*/  @P0 BRA `(.L_x_11) ;  /* 0x0000000000300947 */ /* 0x000fea0003800000 */
[----:B-1----:R-:W1:Y:S01]  /*0840*/  S2UR UR4, SR_CgaCtaId ;  /* 0x00000000000479c3 */ /* 0x002e620000008800 */
[----:B------:R-:W-:Y:S01]  /*0850*/  UMOV UR6, 0x400 ;  /* 0x0000040000067882 */ /* 0x000fe20000000000 */
[----:B------:R-:W-:Y:S01]  /*0860*/  UMOV UR5, 0x20 ;  /* 0x0000002000057882 */ /* 0x000fe20000000000 */
[----:B------:R-:W-:Y:S01]  /*0870*/  ELECT P0, URZ, PT ;  /* 0x0000000000ff782f */ /* 0x000fe20003800000 */
[----:B-1----:R-:W-:Y:S02]  /*0880*/  ULEA UR6, UR4, UR6, 0x18 ;  /* 0x0000000604067291 */ /* 0x002fe4000f8ec0ff */
[----:B------:R-:W-:-:S04]  /*0890*/  UIADD3 UR4, UPT, UPT, -UR5, 0x100000, URZ ;  /* 0x0010000005047890 */ /* 0x000fc8000fffe1ff */
[----:B------:R-:W-:Y:S02]  /*08a0*/  USHF.L.U32 UR5, UR4, 0xb, URZ ;  /* 0x0000000b04057899 */ /* 0x000fe400080006ff */
[----:B------:R-:W-:Y:S01]  /*08b0*/  USHF.L.U32 UR4, UR4, 0x1, URZ ;  /* 0x0000000104047899 */ /* 0x000fe200080006ff */
[----:B------:R-:W1:Y:S11]  /*08c0*/  FENCE.VIEW.ASYNC.S ;  /* 0x00000000000073c6 */ /* 0x000e760000000000 */
[----:B-1----:R2:W1:Y:S01]  /*08d0*/  SYNCS.EXCH.64 URZ, [UR6+0x60], UR4 ;  /* 0x0000600406ff75b2 */ /* 0x0024620008000100 */
[----:B------:R2:W1:Y:S02]  /*08e0*/  SYNCS.EXCH.64 URZ, [UR6+0x68], UR4 ;  /* 0x0000680406ff75b2 */ /* 0x0004640008000100 */
[----:B--2---:R-:W-:Y:S01]  /*08f0*/  NOP ;  /* 0x0000000000007918 */ /* 0x004fe20000000000 */
.L_x_11:
[----:B------:R-:W2:Y:S01]  /*0900*/  SHFL.IDX PT, R2, R81, RZ, 0x1f ;  /* 0x00001fff51027589 */ /* 0x000ea200000e0000 */
[----:B------:R-:W-:Y:S01]  /*0910*/  NOP ;  /* 0x0000000000007918 */ /* 0x000fe20000000000 */
[----:B--2---:R-:W-:-:S13]  /*0920*/  ISETP.NE.AND P0, PT, R2, 0x4, PT ;  /* 0x000000040200780c */ /* 0x004fda0003f05270 */
[----:B------:R-:W-:Y:S05]  /*0930*/  @P0 BRA `(.L_x_12) ;  /* 0x00000000004c0947 */ /* 0x000fea0003800000 */
[----:B-1----:R-:W1:Y:S01]  /*0940*/  S2UR UR6, SR_CgaCtaId ;  /* 0x00000000000679c3 */ /* 0x002e620000008800 */
[----:B------:R-:W-:Y:S01]  /*0950*/  UMOV UR4, 0x720 ;  /* 0x0000072000047882 */ /* 0x000fe20000000000 */
[----:B------:R-:W-:Y:S01]  /*0960*/  UMOV UR5, 0x400 ;  /* 0x0000040000057882 */ /* 0x000fe20000000000 */
[----:B------:R-:W-:Y:S01]  /*0970*/  USEL UR4, UR4, 0x620, UP3 ;  /* 0x0000062004047887 */ /* 0x000fe20009800000 */
[----:B------:R-:W-:Y:S01]  /*0980*/  UMOV UR8, 0x1 ;  /* 0x0000000100087882 */ /* 0x000fe20000000000 */
[----:B------:R-:W-:Y:S01]  /*0990*/  ELECT P0, URZ, PT ;  /* 0x0000000000ff782f */ /* 0x000fe20003800000 */
[----:B------:R-:W-:-:S04]  /*09a0*/  UIADD3 UR8, UPT, UPT, -UR8, 0x100000, URZ ;  /* 0x0010000008087890 */ /* 0x000fc8000fffe1ff */
[----:B------:R-:W-:Y:S02]  /*09b0*/  USHF.L.U32 UR9, UR8, 0xb, URZ ;  /* 0x0000000b08097899 */ /* 0x000fe400080006ff */
[----:B------:R-:W-:Y:S02]  /*09c0*/  USHF.L.U32 UR8, UR8, 0x1, URZ ;  /* 0x0000000108087899 */ /* 0x000fe400080006ff */
[----:B-1----:R-:W-:Y:S02]  /*09d0*/  ULEA UR6, UR6, UR5, 0x18 ;  /* 0x0000000506067291 */ /* 0x002fe4000f8ec0ff */
[----:B------:R-:W-:-:S04]  /*09e0*/  UIADD3 UR4, UPT, UPT, -UR4, 0x100000, URZ ;  /* 0x0010000004047890 */ /* 0x000fc8000fffe1ff */
[----:B------:R-:W-:Y:S02]  /*09f0*/  USHF.L.U32 UR5, UR4, 0xb, URZ ;  /* 0x0000000b04057899 */ /* 0x000fe400080006ff */
[----:B------:R-:W-:Y:S01]  /*0a00*/  USHF.L.U32 UR4, UR4, 0x1, URZ ;  /* 0x0000000104047899 */ /* 0x000fe200080006ff */
[----:B------:R-:W1:Y:S03]  /*0a10*/  FENCE.VIEW.ASYNC.S ;  /* 0x00000000000073c6 */ /* 0x000e660000000000 */
[----:B-1----:R2:W1:Y:S08]  /*0a20*/  SYNCS.EXCH.64 URZ, [UR6+0x70], UR8 ;  /* 0x0000700806ff75b2 */ /* 0x0024700008000100 */
[----:B------:R2:W1:Y:S01]  /*0a30*/  SYNCS.EXCH.64 URZ, [UR6+0x80], UR4 ;  /* 0x0000800406ff75b2 */ /* 0x0004620008000100 */
[----:B------:R2:W1:Y:S01]  /*0a40*/  SYNCS.EXCH.64 URZ, [UR6+0x78], UR8 ;  /* 0x0000780806ff75b2 */ /* 0x0004620008000100 */
[----:B------:R2:W1:Y:S02]  /*0a50*/  SYNCS.EXCH.64 URZ, [UR6+0x88], UR4 ;  /* 0x0000880406ff75b2 */ /* 0x0004640008000100 */
[----:B--2---:R-:W-:Y:S01]  /*0a60*/  NOP ;  /* 0x0000000000007918 */ /* 0x004fe20000000000 */
.L_x_12:
        /* <DEDUP_REMOVED lines=26> */
.L_x_13:
[----:B------:R-:W2:Y:S01]  /*0c10*/  SHFL.IDX PT, R2, R81, RZ, 0x1f ;  /* 0x00001fff51027589 */ /* 0x000ea200000e0000 */
[----:B------:R-:W1:Y:S01]  /*0c20*/  S2UR UR47, SR_CgaCtaId ;  /* 0x00000000002f79c3 */ /* 0x000e620000008800 */
[----:B------:R-:W-:Y:S01]  /*0c30*/  NOP ;  /* 0x0000000000007918 */ /* 0x000fe20000000000 */
[----:B--2---:R-:W-:-:S13]  /*0c40*/  ISETP.NE.AND P0, PT, R2, 0x3, PT ;  /* 0x000000030200780c */ /* 0x004fda0003f05270 */
[----:B-1----:R-:W-:Y:S05]  /*0c50*/  @P0 BRA `(.L_x_14) ;  /* 0x0000000000340947 */ /* 0x002fea0003800000 */
[----:B------:R-:W-:Y:S01]  /*0c60*/  UMOV UR4, 0x400 ;  /* 0x0000040000047882 */ /* 0x000fe20000000000 */
[----:B------:R-:W-:Y:S01]  /*0c70*/  UMOV UR6, 0x20 ;  /* 0x0000002000067882 */ /* 0x000fe20000000000 */
[----:B------:R-:W-:Y:S02]  /*0c80*/  ULEA UR4, UR47, UR4, 0x18 ;  /* 0x000000042f047291 */ /* 0x000fe4000f8ec0ff */
[----:B------:R-:W-:-:S04]  /*0c90*/  UIADD3 UR6, UPT, UPT, -UR6, 0x100000, URZ ;  /* 0x0010000006067890 */ /* 0x000fc8000fffe1ff */
[----:B------:R-:W-:Y:S02]  /*0ca0*/  USHF.L.U32 UR7, UR6, 0xb, URZ ;  /* 0x0000000b06077899 */ /* 0x000fe400080006ff */
[----:B------:R-:W-:Y:S01]  /*0cb0*/  USHF.L.U32 UR6, UR6, 0x1, URZ ;  /* 0x0000000106067899 */ /* 0x000fe200080006ff */
[----:B------:R-:W-:Y:S01]  /*0cc0*/  ELECT P0, URZ, PT ;  /* 0x0000000000ff782f */ /* 0x000fe20003800000 */
[----:B------:R-:W1:Y:S10]  /*0cd0*/  FENCE.VIEW.ASYNC.S ;  /* 0x00000000000073c6 */ /* 0x000e740000000000 */
[----:B-1----:R1:W2:Y:S01]  /*0ce0*/  SYNCS.EXCH.64 URZ, [UR4+0xd0], UR6 ;  /* 0x0000d00604ff75b2 */ /* 0x0022a20008000100 */
[----:B------:R1:W1:Y:S01]  /*0cf0*/  SYNCS.EXCH.64 URZ, [UR4+0xe0], UR6 ;  /* 0x0000e00604ff75b2 */ /* 0x0002620008000100 */
[----:B------:R1:W1:Y:S01]  /*0d00*/  SYNCS.EXCH.64 URZ, [UR4+0xd8], UR6 ;  /* 0x0000d80604ff75b2 */ /* 0x0002620008000100 */
[----:B------:R1:W1:Y:S01]  /*0d10*/  SYNCS.EXCH.64 URZ, [UR4+0xe8], UR6 ;  /* 0x0000e80604ff75b2 */ /* 0x0002620008000100 */
[----:B------:R-:W-:Y:S01]  /*0d20*/  NOP ;  /* 0x0000000000007918 */ /* 0x000fe20000000000 */
.L_x_14:
[----:B-1----:R-:W1:Y:S01]  /*0d30*/  LDCU UR4, c[0x0][0x36c] ;  /* 0x00006d80ff0477ac */ /* 0x002e620008000800 */
[----:B------:R-:W-:Y:S01]  /*0d40*/  ISETP.NE.OR P3, PT, R0, 0x2, !P3 ;  /* 0x000000020000780c */ /* 0x000fe20005f65670 */
[----:B------:R-:W-:Y:S01]  /*0d50*/  NOP ;  /* 0x0000000000007918 */ /* 0x000fe20000000000 */
[----:B------:R-:W-:Y:S01]  /*0d60*/  LOP3.LUT R0, R94, 0x1f, RZ, 0xc0, !PT ;  /* 0x0000001f5e007812 */ /* 0x000fe200078ec0ff */
[----:B------:R-:W-:Y:S02]  /*0d70*/  UISETP.NE.AND UP4, UPT, UR17, URZ, UPT ;  /* 0x000000ff1100728c */ /* 0x000fe4000bf85270 */
[----:B-1----:R-:W-:-:S09]  /*0d80*/  UISETP.EQ.U32.AND UP5, UPT, UR4, 0x1, UPT ;  /* 0x000000010400788c */ /* 0x002fd2000bfa2070 */
[----:B------:R-:W-:Y:S05]  /*0d90*/  BRA.U !UP5, `(.L_x_15) ;  /* 0x000000010d087547 */ /* 0x000fea000b800000 */
[----:B--234-:R-:W-:Y:S01]  /*0da0*/  UCGABAR_ARV ;  /* 0x00000000000079c7 */ /* 0x01cfe20008000000 */
[----:B------:R-:W-:Y:S05]  /*0db0*/  BRA `(.L_x_16) ;  /* 0x0000000000047947 */ /* 0x000fea0003800000 */
.L_x_15:
[----:B--234-:R-:W-:Y:S01]  /*0dc0*/  NOP ;  /* 0x0000000000007918 */ /* 0x01cfe20000000000 */
.L_x_16:
[----:B------:R-:W1:Y:S01]  /*0dd0*/  S2UR UR7, SR_CTAID.X ;  /* 0x00000000000779c3 */ /* 0x000e620000002500 */
[----:B------:R-:W-:-:S05]  /*0de0*/  CS2R.32 R82, SR_CgaSize ;  /* 0x0000000000527805 */ /* 0x000fca0000008a00 */
[----:B------:R-:W-:-:S05]  /*0df0*/  IMAD R82, R82, -0xa0, RZ ;  /* 0xffffff6052527824 */ /* 0x000fca00078e02ff */
[----:B------:R-:W-:-:S14]  /*0e00*/  R2UR UR5, R82 ;  /* 0x00000000520572ca */ /* 0x000fdc00000e0000 */
[----:B------:R-:W2:Y:S01]  /*0e10*/  LDCU UR5, c[0x0][UR5+0x2b0] ;  /* 0x00005600050577ac */ /* 0x000ea20008000800 */
[----:B------:R-:W-:-:S05]  /*0e20*/  CS2R.32 R82, SR_CgaSize ;  /* 0x0000000000527805 */ /* 0x000fca0000008a00 */
[----:B------:R-:W-:-:S05]  /*0e30*/  IMAD R82, R82, -0xa0, RZ ;  /* 0xffffff6052527824 */ /* 0x000fca00078e02ff */
[----:B------:R-:W-:-:S14]  /*0e40*/  R2UR UR4, R82 ;  /* 0x00000000520472ca */ /* 0x000fdc00000e0000 */
[----:B------:R-:W3:Y:S01]  /*0e50*/  LDCU UR4, c[0x0][UR4+0x2b4] ;  /* 0x00005680040477ac */ /* 0x000ee20008000800 */
[----:B------:R-:W4:Y:S01]  /*0e60*/  S2UR UR8, SR_CTAID.Y ;  /* 0x00000000000879c3 */ /* 0x000f220000002600 */
[----:B------:R-:W-:-:S05]  /*0e70*/  CS2R.32 R82, SR_CgaSize ;  /* 0x0000000000527805 */ /* 0x000fca0000008a00 */
[----:B------:R-:W-:-:S05]  /*0e80*/  IMAD R82, R82, -0xa0, RZ ;  /* 0xffffff6052527824 */ /* 0x000fca00078e02ff */
[----:B------:R-:W-:-:S14]  /*0e90*/  R2UR UR9, R82 ;  /* 0x00000000520972ca */ /* 0x000fdc00000e0000 */
[----:B------:R-:W3:Y:S01]  /*0ea0*/  LDCU UR9, c[0x0][UR9+0x2a0] ;  /* 0x00005400090977ac */ /* 0x000ee20008000800 */
[----:B------:R-:W3:Y:S01]  /*0eb0*/  LDCU UR21, c[0x0][0xb24] ;  /* 0x00016480ff1577ac */ /* 0x000ee20008000800 */
[----:B------:R-:W1:Y:S01]  /*0ec0*/  S2UR UR36, SR_CTAID.Z ;  /* 0x00000000002479c3 */ /* 0x000e620000002700 */
[----:B------:R-:W-:-:S05]  /*0ed0*/  CS2R.32 R82, SR_CgaSize ;  /* 0x0000000000527805 */ /* 0x000fca0000008a00 */
[----:B------:R-:W-:-:S05]  /*0ee0*/  IMAD R82, R82, -0xa0, RZ ;  /* 0xffffff6052527824 */ /* 0x000fca00078e02ff */
[----:B------:R-:W-:-:S14]  /*0ef0*/  R2UR UR63, R82 ;  /* 0x00000000523f72ca */ /* 0x000fdc00000e0000 */
[----:B------:R-:W3:Y:S01]  /*0f00*/  LDCU UR63, c[0x0][UR63+0x2a4] ;  /* 0x000054803f3f77ac */ /* 0x000ee20008000800 */
[----:B------:R-:W3:Y:S01]  /*0f10*/  LDCU UR42, c[0x0][0xb24] ;  /* 0x00016480ff2a77ac */ /* 0x000ee20008000800 */
[----:B-1----:R-:W-:Y:S01]  /*0f20*/  I2FP.F32.U32 R3, UR7 ;  /* 0x0000000700037c45 */ /* 0x002fe20008201000 */
[----:B------:R-:W1:Y:S04]  /*0f30*/  LDCU UR28, c[0x0][0xb30] ;  /* 0x00016600ff1c77ac */ /* 0x000e680008000800 */
[----:B--2---:R-:W-:Y:S01]  /*0f40*/  FMUL R3, R3, UR5 ;  /* 0x0000000503037c20 */ /* 0x004fe20008400000 */
[----:B------:R-:W-:Y:S01]  /*0f50*/  USHF.L.U32 UR26, UR47, 0xa, URZ ;  /* 0x0000000a2f1a7899 */ /* 0x000fe200080006ff */
[----:B----4-:R-:W-:Y:S01]  /*0f60*/  I2FP.F32.U32 R2, UR8 ;  /* 0x0000000800027c45 */ /* 0x010fe20008201000 */
[----:B---3--:R-:W-:-:S03]  /*0f70*/  UISETP.GE.AND UP2, UPT, UR21, 0x1, UPT ;  /* 0x000000011500788c */ /* 0x008fc6000bf46270 */
[----:B------:R-:W2:Y:S01]  /*0f80*/  F2I.U32.TRUNC.NTZ R3, R3 ;  /* 0x0000000300037305 */ /* 0x000ea2000020f000 */
[----:B------:R-:W-:Y:S01]  /*0f90*/  UMOV UR16, UR7 ;  /* 0x0000000700107c82 */ /* 0x000fe20008000000 */
[----:B------:R-:W-:Y:S01]  /*0fa0*/  FMUL R2, R2, UR4 ;  /* 0x0000000402027c20 */ /* 0x000fe20008400000 */
[----:B------:R-:W-:-:S05]  /*0fb0*/  UMOV UR20, UR8 ;  /* 0x0000000800147c82 */ /* 0x000fca0008000000 */
[----:B------:R-:W3:Y:S01]  /*0fc0*/  F2I.U32.TRUNC.NTZ R2, R2 ;  /* 0x0000000200027305 */ /* 0x000ee2000020f000 */
[----:B--2---:R-:W-:Y:S02]  /*0fd0*/  R2UR UR4, R3 ;  /* 0x00000000030472ca */ /* 0x004fe400000e0000 */
[----:B---3--:R-:W-:Y:S02]  /*0fe0*/  R2UR UR6, R2 ;  /* 0x00000000020672ca */ /* 0x008fe400000e0000 */
[----:B------:R-:W-:-:S09]  /*0ff0*/  PRMT R2, RZ, 0x7610, R2 ;  /* 0x00007610ff027816 */ /* 0x000fd20000000002 */
[----:B------:R-:W-:-:S04]  /*1000*/  UIADD3 UR5, UPT, UPT, -UR4, URZ, URZ ;  /* 0x000000ff04057290 */ /* 0x000fc8000fffe1ff */
[----:B------:R-:W-:Y:S02]  /*1010*/  UIMAD UR5, UR9, UR5, UR7 ;  /* 0x00000005090572a4 */ /* 0x000fe4000f8e0207 */
[----:B------:R-:W-:-:S04]  /*1020*/  UIADD3 UR4, UPT, UPT, -UR6, URZ, URZ ;  /* 0x000000ff06047290 */ /* 0x000fc8000fffe1ff */
[----:B------:R-:W-:Y:S01]  /*1030*/  IMAD.U32 R82, RZ, RZ, UR5 ;  /* 0x00000005ff527e24 */ /* 0x000fe2000f8e00ff */
[----:B------:R-:W-:Y:S01]  /*1040*/  UIMAD UR63, UR63, UR4, UR8 ;  /* 0x000000043f3f72a4 */ /* 0x000fe2000f8e0208 */
[----:B-1----:R-:W-:Y:S11]  /*1050*/  BRA.U UP4, `(.L_x_17) ;  /* 0x00000001047c7547 */ /* 0x002ff6000b800000 */
[----:B------:R-:W-:Y:S01]  /*1060*/  UISETP.NE.AND UP0, UPT, UR63, 0x1, UPT ;  /* 0x000000013f00788c */ /* 0x000fe2000bf05270 */
[----:B------:R-:W-:Y:S01]  /*1070*/  R2UR UR8, R82 ;  /* 0x00000000520872ca */ /* 0x000fe200000e0000 */
[----:B------:R-:W-:Y:S02]  /*1080*/  UISETP.NE.AND UP1, UPT, UR63, 0x2, UPT ;  /* 0x000000023f00788c */ /* 0x000fe4000bf25270 */
[----:B------:R-:W-:Y:S02]  /*1090*/  USEL UR5, URZ, 0x2, UP0 ;  /* 0x00000002ff057887 */ /* 0x000fe40008000000 */
[----:B------:R-:W-:Y:S02]  /*10a0*/  UISETP.NE.AND UP0, UPT, UR63, 0x3, UPT ;  /* 0x000000033f00788c */ /* 0x000fe4000bf05270 */
[----:B------:R-:W-:Y:S02]  /*10b0*/  USEL UR4, URZ, 0x4, UP1 ;  /* 0x00000004ff047887 */ /* 0x000fe40008800000 */
[----:B------:R-:W-:-:S02]  /*10c0*/  UISETP.NE.AND UP1, UPT, UR63, 0x4, UPT ;  /* 0x000000043f00788c */ /* 0x000fc4000bf25270 */
[----:B------:R-:W-:Y:S02]  /*10d0*/  USEL UR7, URZ, 0x8, UP0 ;  /* 0x00000008ff077887 */ /* 0x000fe40008000000 */
[----:B------:R-:W-:Y:S02]  /*10e0*/  UISETP.NE.AND UP0, UPT, UR63, 0x5, UPT ;  /* 0x000000053f00788c */ /* 0x000fe4000bf05270 */
[----:B------:R-:W-:Y:S02]  /*10f0*/  USEL UR6, URZ, 0x10, UP1 ;  /* 0x00000010ff067887 */ /* 0x000fe40008800000 */
[----:B------:R-:W-:Y:S02]  /*1100*/  UISETP.NE.AND UP1, UPT, UR63, 0x6, UPT ;  /* 0x000000063f00788c */ /* 0x000fe4000bf25270 */
[----:B------:R-:W-:Y:S02]  /*1110*/  USEL UR11, URZ, 0x20, UP0 ;  /* 0x00000020ff0b7887 */ /* 0x000fe40008000000 */
[----:B------:R-:W-:-:S02]  /*1120*/  UISETP.NE.AND UP0, UPT, UR63, 0x7, UPT ;  /* 0x000000073f00788c */ /* 0x000fc4000bf05270 */
[----:B------:R-:W-:Y:S02]  /*1130*/  USEL UR12, URZ, 0x40, UP1 ;  /* 0x00000040ff0c7887 */ /* 0x000fe40008800000 */
[----:B------:R-:W-:Y:S02]  /*1140*/  UISETP.NE.AND UP1, UPT, UR63, URZ, UPT ;  /* 0x000000ff3f00728c */ /* 0x000fe4000bf25270 */
[----:B------:R-:W-:Y:S02]  /*1150*/  USEL UR13, URZ, 0x80, UP0 ;  /* 0x00000080ff0d7887 */ /* 0x000fe40008000000 */
[----:B------:R-:W-:Y:S02]  /*1160*/  UISETP.NE.AND UP0, UPT, UR8, URZ, UPT ;  /* 0x000000ff0800728c */ /* 0x000fe4000bf05270 */
[----:B------:R-:W-:Y:S02]  /*1170*/  UISETP.EQ.OR UP1, UPT, UR8, URZ, !UP1 ;  /* 0x000000ff0800728c */ /* 0x000fe4000cf22670 */
[----:B------:R-:W-:-:S02]  /*1180*/  USEL UR9, UR5, 0x2, UP0 ;  /* 0x0000000205097887 */ /* 0x000fc40008000000 */
[----:B------:R-:W-:Y:S02]  /*1190*/  USEL UR4, UR4, 0x4, UP0 ;  /* 0x0000000404047887 */ /* 0x000fe40008000000 */
[----:B------:R-:W-:Y:S02]  /*11a0*/  USEL UR5, URZ, 0x1, !UP1 ;  /* 0x00000001ff057887 */ /* 0x000fe4000c800000 */
[----:B------:R-:W-:Y:S02]  /*11b0*/  USEL UR10, UR7, 0x8, UP0 ;  /* 0x00000008070a7887 */ /* 0x000fe40008000000 */
[----:B------:R-:W-:Y:S02]  /*11c0*/  USEL UR8, UR6, 0x10, UP0 ;  /* 0x0000001006087887 */ /* 0x000fe40008000000 */
[----:B------:R-:W-:Y:S02]  /*11d0*/  UIADD3 UR4, UPT, UPT, UR4, UR9, UR5 ;  /* 0x0000000904047290 */ /* 0x000fe4000fffe005 */
[----:B------:R-:W-:-:S02]  /*11e0*/  USEL UR7, UR11, 0x20, UP0 ;  /* 0x000000200b077887 */ /* 0x000fc40008000000 */
[----:B------:R-:W-:Y:S02]  /*11f0*/  USEL UR6, UR12, 0x40, UP0 ;  /* 0x000000400c067887 */ /* 0x000fe40008000000 */
[----:B------:R-:W-:Y:S02]  /*1200*/  UIADD3 UR4, UPT, UPT, UR8, UR10, UR4 ;  /* 0x0000000a08047290 */ /* 0x000fe4000fffe004 */
[----:B------:R-:W-:Y:S02]  /*1210*/  USEL UR5, UR13, 0x80, UP0 ;  /* 0x000000800d057887 */ /* 0x000fe40008000000 */
[----:B------:R-:W-:-:S04]  /*1220*/  UIADD3 UR4, UPT, UPT, UR6, UR7, UR4 ;  /* 0x0000000706047290 */ /* 0x000fc8000fffe004 */
[----:B------:R-:W-:-:S06]  /*1230*/  UIADD3 UR4, UPT, UPT, UR4, UR5, URZ ;  /* 0x0000000504047290 */ /* 0x000fcc000fffe0ff */
[----:B------:R-:W-:Y:S02]  /*1240*/  MOV R2, UR4 ;  /* 0x0000000400027c02 */ /* 0x000fe40008000f00 */
.L_x_17:
[----:B------:R-:W-:Y:S05]  /*1250*/  BRA.U !UP2, `(.L_x_18) ;  /* 0x000000010ad47547 */ /* 0x000fea000b800000 */
[----:B------:R-:W1:Y:S01]  /*1260*/  LDCU.128 UR12, c[0x0][0xb10] ;  /* 0x00016200ff0c77ac */ /* 0x000e620008000c00 */
[----:B------:R-:W2:Y:S01]  /*1270*/  LDCU UR6, c[0x0][0x370] ;  /* 0x00006e00ff0677ac */ /* 0x000ea20008000800 */
[----:B------:R-:W3:Y:S01]  /*1280*/  LDCU UR5, c[0x0][0x374] ;  /* 0x00006e80ff0577ac */ /* 0x000ee20008000800 */
[----:B------:R-:W4:Y:S01]  /*1290*/  LDCU UR27, c[0x0][0xb0c] ;  /* 0x00016180ff1b77ac */ /* 0x000f220008000800 */
[----:B------:R-:W4:Y:S01]  /*12a0*/  LDCU UR4, c[0x0][0xb20] ;  /* 0x00016400ff0477ac */ /* 0x000f220008000800 */
[----:B------:R-:W4:Y:S01]  /*12b0*/  LDCU.64 UR8, c[0x0][0xb28] ;  /* 0x00016500ff0877ac */ /* 0x000f220008000a00 */
[----:B-1----:R-:W-:Y:S02]  /*12c0*/  UISETP.NE.AND UP0, UPT, UR14, 0x1, UPT ;  /* 0x000000010e00788c */ /* 0x002fe4000bf05270 */
[----:B---3--:R-:W-:Y:S02]  /*12d0*/  UIMAD.WIDE.U32 UR10, UR5, UR15, URZ ;  /* 0x0000000f050a72a5 */ /* 0x008fe4000f8e00ff */
[----:B--2---:R-:W-:-:S02]  /*12e0*/  UIMAD.WIDE.U32 UR22, UR6, UR12, URZ ;  /* 0x0000000c061672a5 */ /* 0x004fc4000f8e00ff */
[----:B----4-:R-:W-:Y:S02]  /*12f0*/  UISETP.NE.AND UP1, UPT, UR27, 0x1, UPT ;  /* 0x000000011b00788c */ /* 0x010fe4000bf25270 */
[----:B------:R-:W-:Y:S01]  /*1300*/  UISETP.NE.AND UP2, UPT, UR21, 0x1, UPT ;  /* 0x000000011500788c */ /* 0x000fe2000bf45270 */
[----:B------:R-:W-:Y:S02]  /*1310*/  UMOV UR10, UR11 ;  /* 0x0000000b000a7c82 */ /* 0x000fe40008000000 */
[----:B------:R-:W-:Y:S01]  /*1320*/  UMOV UR22, UR23 ;  /* 0x0000001700167c82 */ /* 0x000fe20008000000 */
[----:B------:R-:W-:Y:S02]  /*1330*/  @UP0 USHF.R.U32.HI UR5, URZ, UR4, UR10 ;  /* 0x00000004ff050299 */ /* 0x000fe4000801160a */
[----:B------:R-:W-:Y:S02]  /*1340*/  UIMAD.WIDE.U32 UR24, UR20, UR15, URZ ;  /* 0x0000000f141872a5 */ /* 0x000fe4000f8e00ff */
[----:B------:R-:W-:-:S02]  /*1350*/  UIMAD.WIDE.U32 UR10, UR5, UR8, URZ ;  /* 0x00000008050a72a5 */ /* 0x000fc4000f8e00ff */
[----:B------:R-:W-:Y:S02]  /*1360*/  @UP1 USHF.R.U32.HI UR6, URZ, UR13, UR22 ;  /* 0x0000000dff061299 */ /* 0x000fe40008011616 */
[----:B------:R-:W-:Y:S02]  /*1370*/  UIMAD.WIDE.U32 UR18, UR16, UR12, URZ ;  /* 0x0000000c101272a5 */ /* 0x000fe4000f8e00ff */
[----:B------:R-:W-:Y:S01]  /*1380*/  UIMAD.WIDE.U32 UR22, UR6, UR8, URZ ;  /* 0x00000008061672a5 */ /* 0x000fe2000f8e00ff */
[----:B------:R-:W-:Y:S01]  /*1390*/  UMOV UR24, UR25 ;  /* 0x0000001900187c82 */ /* 0x000fe20008000000 */
[----:B------:R-:W-:Y:S01]  /*13a0*/  UMOV UR10, UR11 ;  /* 0x0000000b000a7c82 */ /* 0x000fe20008000000 */
[----:B------:R-:W-:Y:S02]  /*13b0*/  USHF.R.U32.HI UR24, URZ, UR4, UR24 ;  /* 0x00000004ff187299 */ /* 0x000fe40008011618 */
[----:B------:R-:W-:Y:S02]  /*13c0*/  @UP2 USHF.R.U32.HI UR5, URZ, UR9, UR10 ;  /* 0x00000009ff052299 */ /* 0x000fe4000801160a */
[----:B------:R-:W-:Y:S01]  /*13d0*/  UMOV UR7, UR23 ;  /* 0x0000001700077c82 */ /* 0x000fe20008000000 */
[----:B------:R-:W-:Y:S01]  /*13e0*/  UMOV UR18, UR19 ;  /* 0x0000001300127c82 */ /* 0x000fe20008000000 */
[----:B------:R-:W-:-:S02]  /*13f0*/  @UP2 USHF.R.U32.HI UR6, URZ, UR9, UR7 ;  /* 0x00000009ff062299 */ /* 0x000fc40008011607 */
[----:B------:R-:W-:Y:S02]  /*1400*/  USHF.R.U32.HI UR13, URZ, UR13, UR18 ;  /* 0x0000000dff0d7299 */ /* 0x000fe40008011612 */
[----:B------:R-:W-:Y:S02]  /*1410*/  USEL UR4, UR20, UR24, !UP0 ;  /* 0x0000001814047287 */ /* 0x000fe4000c000000 */
[----:B------:R-:W-:Y:S02]  /*1420*/  UIMAD UR7, UR5, UR21, URZ ;  /* 0x00000015050772a4 */ /* 0x000fe4000f8e02ff */
[----:B------:R-:W-:Y:S02]  /*1430*/  USEL UR5, UR16, UR13, !UP1 ;  /* 0x0000000d10057287 */ /* 0x000fe4000c800000 */
[----:B------:R-:W-:Y:S02]  /*1440*/  UIMAD UR12, UR6, UR21, URZ ;  /* 0x00000015060c72a4 */ /* 0x000fe4000f8e02ff */
[----:B------:R-:W-:-:S02]  /*1450*/  UISETP.GE.AND UP0, UPT, UR4, UR7, UPT ;  /* 0x000000070400728c */ /* 0x000fc4000bf06270 */
[----:B------:R-:W-:Y:S02]  /*1460*/  UIMAD.WIDE.U32 UR10, UR4, UR8, URZ ;  /* 0x00000008040a72a5 */ /* 0x000fe4000f8e00ff */
[----:B------:R-:W-:Y:S02]  /*1470*/  UISETP.GE.OR UP0, UPT, UR5, UR12, UP0 ;  /* 0x0000000c0500728c */ /* 0x000fe40008706670 */
[----:B------:R-:W-:Y:S02]  /*1480*/  UIMAD.WIDE.U32 UR12, UR5, UR8, URZ ;  /* 0x00000008050c72a5 */ /* 0x000fe4000f8e00ff */
[----:B------:R-:W-:Y:S01]  /*1490*/  UIADD3 UR10, UPT, UPT, -UR4, URZ, URZ ;  /* 0x000000ff040a7290 */ /* 0x000fe2000fffe1ff */
[----:B------:R-:W-:Y:S01]  /*14a0*/  UMOV UR8, UR11 ;  /* 0x0000000b00087c82 */ /* 0x000fe20008000000 */
[----:B------:R-:W-:Y:S02]  /*14b0*/  UIADD3 UR11, UPT, UPT, -UR5, URZ, URZ ;  /* 0x000000ff050b7290 */ /* 0x000fe4000fffe1ff */
[----:B------:R-:W-:-:S03]  /*14c0*/  USHF.R.U32.HI UR8, URZ, UR9, UR8 ;  /* 0x00000009ff087299 */ /* 0x000fc60008011608 */
[----:B------:R-:W-:Y:S01]  /*14d0*/  @!UP0 UMOV UR7, UR13 ;  /* 0x0000000d00078c82 */ /* 0x000fe20008000000 */
[----:B------:R-:W-:Y:S02]  /*14e0*/  UIMAD UR20, UR14, UR10, UR20 ;  /* 0x0000000a0e1472a4 */ /* 0x000fe4000f8e0214 */
[----:B------:R-:W-:Y:S02]  /*14f0*/  USEL UR8, UR4, UR8, !UP2 ;  /* 0x0000000804087287 */ /* 0x000fe4000d000000 */
[----:B------:R-:W-:Y:S02]  /*1500*/  @!UP0 USHF.R.U32.HI UR7, URZ, UR9, UR7 ;  /* 0x00000009ff078299 */ /* 0x000fe40008011607 */
[----:B------:R-:W-:Y:S02]  /*1510*/  UIADD3 UR9, UPT, UPT, -UR8, URZ, URZ ;  /* 0x000000ff08097290 */ /* 0x000fe4000fffe1ff */
[----:B------:R-:W-:Y:S02]  /*1520*/  @!UP0 USEL UR7, UR5, UR7, !UP2 ;  /* 0x0000000705078287 */ /* 0x000fe4000d000000 */
[----:B------:R-:W-:-:S02]  /*1530*/  UIMAD UR9, UR21, UR9, UR4 ;  /* 0x00000009150972a4 */ /* 0x000fc4000f8e0204 */
[----:B------:R-:W-:Y:S02]  /*1540*/  @!UP0 UIADD3 UR8, UPT, UPT, UR8, -UR7, URZ ;  /* 0x8000000708088290 */ /* 0x000fe4000fffe0ff */
[----:B------:R-:W-:Y:S02]  /*1550*/  @!UP0 UIMAD UR6, UR9, UR6, UR7 ;  /* 0x00000006090682a4 */ /* 0x000fe4000f8e0207 */
[----:B------:R-:W-:Y:S02]  /*1560*/  @!UP0 UIMAD UR4, UR8, UR21, UR5 ;  /* 0x00000015080482a4 */ /* 0x000fe4000f8e0205 */
[----:B------:R-:W-:Y:S02]  /*1570*/  UIMAD UR16, UR27, UR11, UR16 ;  /* 0x0000000b1b1072a4 */ /* 0x000fe4000f8e0210 */
[----:B------:R-:W-:Y:S01]  /*1580*/  UIMAD UR20, UR4, UR14, UR20 ;  /* 0x0000000e041472a4 */ /* 0x000fe2000f8e0214 */
[----:B------:R-:W-:Y:S02]  /*1590*/  @!UP0 UMOV UR5, UR6 ;  /* 0x0000000600058c82 */ /* 0x000fe40008000000 */
[----:B------:R-:W-:-:S12]  /*15a0*/  UIMAD UR16, UR5, UR27, UR16 ;  /* 0x0000001b051072a4 */ /* 0x000fd8000f8e0210 */
.L_x_18:
[----:B------:R-:W-:Y:S02]  /*15b0*/  UISETP.NE.AND UP1, UPT, UR28, 0x1, UPT ;  /* 0x000000011c00788c */ /* 0x000fe4000bf25270 */
[----:B------:R-:W-:Y:S02]  /*15c0*/  UISETP.NE.AND UP0, UPT, UR17, 0x2, UPT ;  /* 0x000000021100788c */ /* 0x000fe4000bf05270 */
[----:B------:R-:W-:-:S05]  /*15d0*/  ULOP3.LUT UR21, UR26, 0x1c00, URZ, 0xc0, !UPT ;  /* 0x00001c001a157892 */ /* 0x000fca000f8ec0ff */
[----:B------:R-:W-:Y:S07]  /*15e0*/  BRA.U UP1, `(.L_x_19) ;  /* 0x0000000101447547 */ /* 0x000fee000b800000 */
[----:B------:R-:W1:Y:S01]  /*15f0*/  LDCU.128 UR8, c[0x0][0xb10] ;  /* 0x00016200ff0877ac */ /* 0x000e620008000c00 */
[----:B------:R-:W2:Y:S01]  /*1600*/  LDCU UR12, c[0x0][0xb0c] ;  /* 0x00016180ff0c77ac */ /* 0x000ea20008000800 */
[----:B------:R-:W3:Y:S01]  /*1610*/  LDCU UR13, c[0x0][0xb20] ;  /* 0x00016400ff0d77ac */ /* 0x000ee20008000800 */
[----:B-1----:R-:W-:Y:S02]  /*1620*/  UIMAD.WIDE.U32 UR6, UR16, UR8, URZ ;  /* 0x00000008100672a5 */ /* 0x002fe4000f8e00ff */
[----:B------:R-:W-:Y:S02]  /*1630*/  UIMAD.WIDE.U32 UR4, UR20, UR11, URZ ;  /* 0x0000000b140472a5 */ /* 0x000fe4000f8e00ff */
[----:B--2---:R-:W-:Y:S02]  /*1640*/  UISETP.NE.AND UP2, UPT, UR12, 0x1, UPT ;  /* 0x000000010c00788c */ /* 0x004fe4000bf45270 */
[----:B------:R-:W-:Y:S01]  /*1650*/  UISETP.NE.AND UP1, UPT, UR10, 0x1, UPT ;  /* 0x000000010a00788c */ /* 0x000fe2000bf25270 */
[----:B------:R-:W-:-:S02]  /*1660*/  UMOV UR6, UR7 ;  /* 0x0000000700067c82 */ /* 0x000fc40008000000 */
[----:B------:R-:W-:Y:S01]  /*1670*/  UMOV UR4, UR5 ;  /* 0x0000000500047c82 */ /* 0x000fe20008000000 */
[----:B------:R-:W-:Y:S02]  /*1680*/  USHF.R.U32.HI UR6, URZ, UR9, UR6 ;  /* 0x00000009ff067299 */ /* 0x000fe40008011606 */
[----:B---3--:R-:W-:Y:S02]  /*1690*/  USHF.R.U32.HI UR4, URZ, UR13, UR4 ;  /* 0x0000000dff047299 */ /* 0x008fe40008011604 */
[----:B------:R-:W-:Y:S02]  /*16a0*/  USEL UR5, UR16, UR6, !UP2 ;  /* 0x0000000610057287 */ /* 0x000fe4000d000000 */
[----:B------:R-:W-:-:S04]  /*16b0*/  USEL UR4, UR20, UR4, !UP1 ;  /* 0x0000000414047287 */ /* 0x000fc8000c800000 */
[----:B------:R-:W-:Y:S02]  /*16c0*/  UIADD3 UR6, UPT, UPT, UR5, -UR4, URZ ;  /* 0x8000000405067290 */ /* 0x000fe4000fffe0ff */
[----:B------:R-:W-:Y:S02]  /*16d0*/  UIADD3 UR4, UPT, UPT, -UR5, UR4, URZ ;  /* 0x0000000405047290 */ /* 0x000fe4000fffe1ff */
[----:B------:R-:W-:Y:S02]  /*16e0*/  UIMAD UR20, UR6, UR10, UR20 ;  /* 0x0000000a061472a4 */ /* 0x000fe4000f8e0214 */
[----:B------:R-:W-:-:S12]  /*16f0*/  UIMAD UR16, UR4, UR12, UR16 ;  /* 0x0000000c041072a4 */ /* 0x000fd8000f8e0210 */
.L_x_19:
[----:B------:R-:W-:Y:S05]  /*1700*/  BRA.U !UP5, `(.L_x_20) ;  /* 0x000000010d0c7547 */ /* 0x000fea000b800000 */
[----:B------:R-:W-:Y:S01]  /*1710*/  UCGABAR_WAIT ;  /* 0x0000000000007dc7 */ /* 0x000fe20008000000 */
[----:B------:R-:W-:Y:S01]  /*1720*/  CCTL.IVALL ;  /* 0x00000000ff00798f */ /* 0x000fe20002000000 */
[----:B------:R-:W-:Y:S05]  /*1730*/  BRA `(.L_x_21) ;  /* 0x0000000000047947 */ /* 0x000fea0003800000 */
.L_x_20:
[----:B------:R-:W-:Y:S06]  /*1740*/  BAR.SYNC.DEFER_BLOCKING 0x0 ;  /* 0x0000000000007b1d */ /* 0x000fec0000010000 */
.L_x_21:
[----:B------:R-:W-:Y:S05]  /*1750*/  BRA.U UP0, `(.L_x_22) ;  /* 0x0000001100787547 */ /* 0x000fea000b800000 */
[----:B------:R-:W1:Y:S01]  /*1760*/  LDCU UR6, c[0x0][0x38c] ;  /* 0x00007180ff0677ac */ /* 0x000e620008000800 */
[----:B------:R-:W-:Y:S01]  /*1770*/  PLOP3.LUT P1, PT, PT, PT, UP3, 0x80, 0x8 ;  /* 0x000000000008781c */ /* 0x000fe20003f2f038 */
[----:B------:R-:W-:Y:S01]  /*1780*/  IMAD.MOV.U32 R12, RZ, RZ, 0x1 ;  /* 0x00000001ff0c7424 */ /* 0x000fe200078e00ff */
[----:B------:R-:W-:Y:S01]  /*1790*/  ISETP.EQ.OR P2, PT, R0, RZ, P3 ;  /* 0x000000ff0000720c */ /* 0x000fe20001f42670 */
[----:B------:R-:W-:Y:S01]  /*17a0*/  UISETP.NE.AND UP1, UPT, UR17, URZ, UPT ;  /* 0x000000ff1100728c */ /* 0x000fe2000bf25270 */
[----:B------:R-:W-:Y:S02]  /*17b0*/  PLOP3.LUT P1, PT, P1, PT, PT, 0x8, 0x80 ;  /* 0x000000000080781c */ /* 0x000fe40000f2e170 */
[----:B------:R-:W-:Y:S01]  /*17c0*/  CS2R R10, SRZ ;  /* 0x00000000000a7805 */ /* 0x000fe2000001ff00 */
[----:B------:R-:W-:Y:S01]  /*17d0*/  IMAD.MOV.U32 R9, RZ, RZ, RZ ;  /* 0x000000ffff097224 */ /* 0x000fe200078e00ff */
[----:B------:R-:W2:Y:S01]  /*17e0*/  LDCU UR39, c[0x0][0x370] ;  /* 0x00006e00ff2777ac */ /* 0x000ea20008000800 */
[----:B------:R-:W-:Y:S01]  /*17f0*/  IMAD.MOV.U32 R8, RZ, RZ, 0x1 ;  /* 0x00000001ff087424 */ /* 0x000fe200078e00ff */
[----:B------:R-:W-:Y:S01]  /*1800*/  USEL UR25, UR43, 0x2, UP1 ;  /* 0x000000022b197887 */ /* 0x000fe20008800000 */
[----:B------:R-:W3:Y:S01]  /*1810*/  LDCU.64 UR28, c[0x0][0x348] ;  /* 0x00006900ff1c77ac */ /* 0x000ee20008000a00 */
[----:B-1----:R-:W-:-:S02]  /*1820*/  UIADD3 UR5, UPT, UPT, UR6, 0x3f, URZ ;  /* 0x0000003f06057890 */ /* 0x002fc4000fffe0ff */
[----:B------:R-:W-:Y:S02]  /*1830*/  USHF.R.U32.HI UR44, URZ, 0x6, UR21 ;  /* 0x00000006ff2c7899 */ /* 0x000fe40008011615 */
[----:B------:R-:W-:Y:S02]  /*1840*/  USHF.R.S32.HI UR4, URZ, 0x1f, UR5 ;  /* 0x0000001fff047899 */ /* 0x000fe40008011405 */
[----:B------:R-:W-:Y:S02]  /*1850*/  UIADD3 UR45, UPT, UPT, UR6, 0x7e, URZ ;  /* 0x0000007e062d7890 */ /* 0x000fe4000fffe0ff */
[----:B------:R-:W-:Y:S01]  /*1860*/  ULEA.HI UR4, UR4, UR5, URZ, 0x6 ;  /* 0x0000000504047291 */ /* 0x000fe2000f8f30ff */
[----:B------:R-:W1:Y:S03]  /*1870*/  LDCU UR38, c[0x0][0x374] ;  /* 0x00006e80ff2677ac */ /* 0x000e660008000800 */
[----:B------:R-:W-:-:S02]  /*1880*/  USHF.R.S32.HI UR41, URZ, 0x6, UR4 ;  /* 0x00000006ff297899 */ /* 0x000fc40008011404 */
[----:B------:R-:W-:Y:S02]  /*1890*/  UIADD3 UR4, UPT, UPT, UR6, -0x1, URZ ;  /* 0xffffffff06047890 */ /* 0x000fe4000fffe0ff */
[----:B------:R-:W-:Y:S02]  /*18a0*/  UISETP.LT.U32.AND UP0, UPT, UR41, 0x2, UPT ;  /* 0x000000022900788c */ /* 0x000fe4000bf01070 */
[----:B------:R-:W-:Y:S02]  /*18b0*/  UISETP.GE.U32.AND UP2, UPT, UR4, -0x7f, UPT ;  /* 0xffffff810400788c */ /* 0x000fe4000bf46070 */
[----:B------:R-:W-:Y:S01]  /*18c0*/  USEL UR40, UR41, 0x2, UP0 ;  /* 0x0000000229287887 */ /* 0x000fe20008000000 */
[----:B------:R-:W-:-:S03]  /*18d0*/  UMOV UR5, URZ ;  /* 0x000000ff00057c82 */ /* 0x000fc60008000000 */
[----:B------:R-:W-:Y:S02]  /*18e0*/  UIADD3 UR24, UPT, UPT, UR40, -0x1, URZ ;  /* 0xffffffff28187890 */ /* 0x000fe4000fffe0ff */
[----:B------:R-:W-:-:S03]  /*18f0*/  UIADD3 UR43, UPT, UPT, UR41, -UR40, URZ ;  /* 0x80000028292b7290 */ /* 0x000fc6000fffe0ff */
[----:B------:R-:W-:-:S04]  /*1900*/  @UP2 UIADD3 UR24, UPT, UPT, UR40, URZ, URZ ;  /* 0x000000ff28182290 */ /* 0x000fc8000fffe0ff */
[----:B-123--:R-:W-:-:S12]  /*1910*/  UIADD3 UR24, UPT, UPT, UR24, 0x1, URZ ;  /* 0x0000000118187890 */ /* 0x00efd8000fffe0ff */
.L_x_42:
[----:B------:R-:W-:Y:S01]  /*1920*/  UISETP.NE.AND UP0, UPT, UR47, URZ, UPT ;  /* 0x000000ff2f00728c */ /* 0x000fe2000bf05270 */
[----:B-1----:R-:W1:Y:S08]  /*1930*/  S2UR UR47, SR_CgaCtaId ;  /* 0x00000000002f79c3 */ /* 0x002e700000008800 */
[----:B------:R-:W-:Y:S05]  /*1940*/  BRA.U UP0, `(.L_x_23) ;  /* 0x0000000100347547 */ /* 0x000fea000b800000 */
[----:B------:R-:W2:Y:S01]  /*1950*/  S2R R0, SR_CgaCtaId ;  /* 0x0000000000007919 */ /* 0x000ea20000008800 */
[----:B------:R-:W-:Y:S02]  /*1960*/  MOV R3, 0x400 ;  /* 0x0000040000037802 */ /* 0x000fe40000000f00 */
[----:B------:R-:W-:Y:S02]  /*1970*/  SHF.L.U32 R2, R8, 0x1f, RZ ;  /* 0x0000001f08027819 */ /* 0x000fe400000006ff */
[----:B--2---:R-:W-:-:S05]  /*1980*/  LEA R0, R0, R3, 0x18 ;  /* 0x0000000300007211 */ /* 0x004fca00078ec0ff */
[----:B------:R-:W-:-:S04]  /*1990*/  IMAD R3, R9, 0x8, R0 ;  /* 0x0000000809037824 */ /* 0x000fc800078e0200 */
[----:B------:R-:W2:Y:S02]  /*19a0*/  SYNCS.PHASECHK.TRANS64.TRYWAIT P0, [R3+URZ+0xe0], R2 ;  /* 0x0000e002030075a7 */ /* 0x000ea400080011ff */
[----:B--2---:R-:W-:Y:S05]  /*19b0*/  @!P0 BRA `(.L_x_24) ;  /* 0x0000007800848947 */ /* 0x004fea0003800000 */
.L_x_136:
[----:B------:R-:W-:Y:S01]  /*19c0*/  VIADD R9, R9, 0x1 ;  /* 0x0000000109097836 */ /* 0x000fe20000000000 */
[----:B------:R2:W-:Y:S04]  /*19d0*/  SYNCS.ARRIVE.TRANS64.A1T0 RZ, [R3+URZ+0xd0], RZ ;  /* 0x0000d0ff03ff79a7 */ /* 0x0005e800081000ff */
[----:B------:R-:W-:-:S04]  /*19e0*/  ISETP.NE.AND P0, PT, R9, 0x2, PT ;  /* 0x000000020900780c */ /* 0x000fc80003f05270 */
[----:B------:R-:W-:Y:S02]  /*19f0*/  SEL R9, R9, RZ, P0 ;  /* 0x000000ff09097207 */ /* 0x000fe40000000000 */
[----:B--2---:R-:W-:-:S04]  /*1a00*/  SEL R3, RZ, 0x1, P0 ;  /* 0x00000001ff037807 */ /* 0x004fc80000000000 */
[----:B------:R-:W-:-:S07]  /*1a10*/  LOP3.LUT R8, R8, R3, RZ, 0x3c, !PT ;  /* 0x0000000308087212 */ /* 0x000fce00078e3cff */
.L_x_23:
[----:B------:R-:W-:Y:S01]  /*1a20*/  UMOV UR6, 0x400 ;  /* 0x0000040000067882 */ /* 0x000fe20000000000 */
[----:B------:R-:W-:Y:S01]  /*1a30*/  SHF.L.U32 R0, R12, 0x1f, RZ ;  /* 0x0000001f0c007819 */ /* 0x000fe200000006ff */
[----:B-1----:R-:W-:Y:S02]  /*1a40*/  ULEA UR6, UR47, UR6, 0x18 ;  /* 0x000000062f067291 */ /* 0x002fe4000f8ec0ff */
[----:B------:R-:W-:Y:S02]  /*1a50*/  UISETP.GE.U32.AND UP0, UPT, UR45, 0x7f, UPT ;  /* 0x0000007f2d00788c */ /* 0x000fe4000bf06070 */
[----:B------:R-:W-:Y:S02]  /*1a60*/  ULEA UR4, UR5, UR6, 0x3 ;  /* 0x0000000605047291 */ /* 0x000fe4000f8e18ff */
[----:B------:R-:W-:Y:S02]  /*1a70*/  USHF.L.U32 UR11, UR20, 0x7, URZ ;  /* 0x00000007140b7899 */ /* 0x000fe400080006ff */
[----:B------:R-:W-:Y:S01]  /*1a80*/  ULEA UR35, UR16, UR44, 0x7 ;  /* 0x0000002c10237291 */ /* 0x000fe2000f8e38ff */
[----:B------:R-:W-:-:S04]  /*1a90*/  UMOV UR13, URZ ;  /* 0x000000ff000d7c82 */ /* 0x000fc80008000000 */
[----:B------:R1:W2:Y:S01]  /*1aa0*/  SYNCS.PHASECHK.TRANS64.TRYWAIT P0, [UR4+0x10], R0 ;  /* 0x00001000ff0075a7 */ /* 0x0002a20008001104 */
[----:B------:R-:W-:Y:S06]  /*1ab0*/  BRA.U !UP0, `(.L_x_25) ;  /* 0x0000000108bc7547 */ /* 0x000fec000b800000 */
[----:B------:R-:W-:Y:S01]  /*1ac0*/  UMOV UR7, URZ ;  /* 0x000000ff00077c82 */ /* 0x000fe20008000000 */
[----:B------:R-:W-:-:S05]  /*1ad0*/  UMOV UR4, UR5 ;  /* 0x0000000500047c82 */ /* 0x000fca0008000000 */
.L_x_31:
[----:B------:R-:W-:Y:S01]  /*1ae0*/  ULEA UR33, UR4, UR6, 0x3 ;  /* 0x0000000604217291 */ /* 0x000fe2000f8e18ff */
[----:B--2---:R-:W-:Y:S01]  /*1af0*/  @!P3 MOV R2, 0x8000 ;  /* 0x000080000002b802 */ /* 0x004fe20000000f00 */
[----:B--2-4-:R-:W-:Y:S10]  /*1b00*/  @P0 BRA `(.L_x_26) ;  /* 0x00000000000c0947 */ /* 0x014ff40003800000 */
[----:B------:R-:W-:-:S04]  /*1b10*/  SHF.L.U32 R3, R12, 0x1f, RZ ;  /* 0x0000001f0c037819 */ /* 0x000fc800000006ff */
[----:B------:R-:W2:Y:S02]  /*1b20*/  SYNCS.PHASECHK.TRANS64.TRYWAIT P0, [UR33+0x10], R3 ;  /* 0x00001003ff0075a7 */ /* 0x000ea40008001121 */
[----:B--2---:R-:W-:Y:S05]  /*1b30*/  @!P0 BRA `(.L_x_27) ;  /* 0x0000007800388947 */ /* 0x004fea0003800000 */
.L_x_26:
[----:B------:R2:W-:Y:S01]  /*1b40*/  @!P3 SYNCS.ARRIVE.TRANS64 RZ, [UR33], R2 ;  /* 0x00000002ffffb9a7 */ /* 0x0005e20008000021 */
[----:B------:R-:W-:-:S04]  /*1b50*/  ULOP3.LUT UR5, UR25, 0x2, URZ, 0xfc, !UPT ;  /* 0x0000000219057892 */ /* 0x000fc8000f8efcff */
[----:B------:R-:W-:-:S09]  /*1b60*/  UISETP.NE.AND UP0, UPT, UR5, 0x2, UPT ;  /* 0x000000020500788c */ /* 0x000fd2000bf05270 */
[----:B------:R-:W-:Y:S05]  /*1b70*/  BRA.U UP0, `(.L_x_28) ;  /* 0x0000000100047547 */ /* 0x000fea000b800000 */
[----:B------:R-:W-:Y:S05]  /*1b80*/  BPT.TRAP 0x1 ;  /* 0x000000040000795c */ /* 0x000fea0000300000 */
.L_x_28:
[----:B------:R-:W-:Y:S04]  /*1b90*/  BSSY.RECONVERGENT B0, `(.L_x_29) ;  /* 0x0000003000007945 */ /* 0x000fe80003800200 */
[----:B------:R-:W-:Y:S05]  /*1ba0*/  @P2 BRA `(.L_x_30) ;  /* 0x0000000000042947 */ /* 0x000fea0003800000 */
[----:B------:R-:W-:Y:S05]  /*1bb0*/  BPT.TRAP 0x1 ;  /* 0x000000040000795c */ /* 0x000fea0000300000 */
.L_x_30:
[----:B------:R-:W-:Y:S05]  /*1bc0*/  BSYNC.RECONVERGENT B0 ;  /* 0x0000000000007941 */ /* 0x000fea0003800200 */
.L_x_29:
[----:B------:R-:W-:Y:S02]  /*1bd0*/  UIADD3 UR5, UPT, UPT, UR4, 0x1, URZ ;  /* 0x0000000104057890 */ /* 0x000fe4000fffe0ff */
[----:B------:R-:W-:Y:S02]  /*1be0*/  UIADD3 UR16, UP1, UPT, UR28, 0x80, URZ ;  /* 0x000000801c107890 */ /* 0x000fe4000ff3e0ff */
[----:B------:R-:W-:Y:S02]  /*1bf0*/  UISETP.NE.AND UP0, UPT, UR5, 0x2, UPT ;  /* 0x000000020500788c */ /* 0x000fe4000bf05270 */
[----:B------:R-:W-:Y:S02]  /*1c00*/  USHF.L.U32 UR34, UR7, 0x6, URZ ;  /* 0x0000000607227899 */ /* 0x000fe400080006ff */
[----:B------:R-:W-:Y:S02]  /*1c10*/  USEL UR9, URZ, 0x1, UP0 ;  /* 0x00000001ff097887 */ /* 0x000fe40008000000 */
[----:B------:R-:W-:-:S02]  /*1c20*/  USEL UR5, UR5, URZ, UP0 ;  /* 0x000000ff05057287 */ /* 0x000fc40008000000 */
[----:B------:R-:W-:Y:S02]  /*1c30*/  UIADD3 UR14, UP0, UPT, UR28, 0x180, URZ ;  /* 0x000001801c0e7890 */ /* 0x000fe4000ff1e0ff */
[----:B------:R-:W-:Y:S01]  /*1c40*/  ULEA UR8, UR5, UR6, 0x3 ;  /* 0x0000000605087291 */ /* 0x000fe2000f8e18ff */
[----:B------:R-:W-:Y:S01]  /*1c50*/  LOP3.LUT R12, R12, UR9, RZ, 0x3c, !PT ;  /* 0x000000090c0c7c12 */ /* 0x000fe2000f8e3cff */
[----:B------:R-:W-:Y:S02]  /*1c60*/  UIADD3.X UR17, UPT, UPT, URZ, UR29, URZ, UP1, !UPT ;  /* 0x0000001dff117290 */ /* 0x000fe40008ffe4ff */
[----:B------:R-:W-:Y:S01]  /*1c70*/  UIADD3.X UR15, UPT, UPT, URZ, UR29, URZ, UP0, !UPT ;  /* 0x0000001dff0f7290 */ /* 0x000fe200087fe4ff */
[----:B-1----:R-:W-:Y:S01]  /*1c80*/  SHF.L.U32 R0, R12, 0x1f, RZ ;  /* 0x0000001f0c007819 */ /* 0x002fe200000006ff */
[----:B------:R-:W-:Y:S01]  /*1c90*/  UMOV UR18, 0x0 ;  /* 0x0000000000127882 */ /* 0x000fe20000000000 */
[----:B------:R-:W-:Y:S01]  /*1ca0*/  UMOV UR19, 0x10000000 ;  /* 0x1000000000137882 */ /* 0x000fe20000000000 */
[----:B------:R-:W-:Y:S01]  /*1cb0*/  UMOV UR12, UR36 ;  /* 0x00000024000c7c82 */ /* 0x000fe20008000000 */
[----:B------:R3:W4:Y:S01]  /*1cc0*/  SYNCS.PHASECHK.TRANS64.TRYWAIT P0, [UR8+0x10], R0 ;  /* 0x00001000ff0075a7 */ /* 0x0007220008001108 */
[----:B------:R-:W-:Y:S01]  /*1cd0*/  USHF.L.U32 UR8, UR4, 0xe, URZ ;  /* 0x0000000e04087899 */ /* 0x000fe200080006ff */
[----:B------:R-:W-:-:S02]  /*1ce0*/  UMOV UR9, UR33 ;  /* 0x0000002100097c82 */ /* 0x000fc40008000000 */
[----:B------:R-:W-:Y:S01]  /*1cf0*/  UMOV UR4, 0xff0000 ;  /* 0x00ff000000047882 */ /* 0x000fe20000000000 */
[----:B------:R-:W-:Y:S02]  /*1d00*/  ULEA UR32, UR21, UR8, 0x1 ;  /* 0x0000000815207291 */ /* 0x000fe4000f8e08ff */
[----:B------:R-:W-:Y:S02]  /*1d10*/  UIADD3 UR8, UPT, UPT, UR6, 0x10400, UR8 ;  /* 0x0001040006087890 */ /* 0x000fe4000fffe008 */
[----:B------:R-:W-:Y:S01]  /*1d20*/  UIADD3 UR32, UPT, UPT, UR6, 0x8400, UR32 ;  /* 0x0000840006207890 */ /* 0x000fe2000fffe020 */
[----:B------:R-:W-:Y:S01]  /*1d30*/  UMOV UR10, UR34 ;  /* 0x00000022000a7c82 */ /* 0x000fe20008000000 */
[----:B------:R-:W-:Y:S01]  /*1d40*/  UIADD3 UR7, UPT, UPT, UR7, 0x1, URZ ;  /* 0x0000000107077890 */ /* 0x000fe2000fffe0ff */
[----:B------:R-:W-:-:S03]  /*1d50*/  UMOV UR13, UR24 ;  /* 0x00000018000d7c82 */ /* 0x000fc60008000000 */
[----:B------:R-:W-:-:S03]  /*1d60*/  UISETP.NE.AND UP0, UPT, UR7, UR24, UPT ;  /* 0x000000180700728c */ /* 0x000fc6000bf05270 */
[----:B------:R1:W-:Y:S01]  /*1d70*/  UTMALDG.3D.MULTICAST [UR32], [UR16], UR4, desc[UR18] ;  /* 0x00001220100073b4 */ /* 0x0003e20008011804 */
[----:B------:R3:W-:Y:S01]  /*1d80*/  UTMALDG.3D [UR8], [UR14], desc[UR18] ;  /* 0x000012080e0075b4 */ /* 0x0007e20008011000 */
[----:B-1----:R-:W-:-:S04]  /*1d90*/  UMOV UR4, UR5 ;  /* 0x0000000500047c82 */ /* 0x002fc80008000000 */
[----:B---3--:R-:W-:Y:S05]  /*1da0*/  BRA.U UP0, `(.L_x_31) ;  /* 0xfffffffd004c7547 */ /* 0x008fea000b83ffff */
.L_x_25:
[----:B------:R-:W-:Y:S01]  /*1db0*/  ULEA UR4, UR5, UR6, 0x3 ;  /* 0x0000000605047291 */ /* 0x000fe2000f8e18ff */
[----:B-1----:R-:W-:Y:S01]  /*1dc0*/  SHF.L.U32 R0, R12, 0x1f, RZ ;  /* 0x0000001f0c007819 */ /* 0x002fe200000006ff */
[----:B------:R-:W-:Y:S01]  /*1dd0*/  @!P1 SYNCS.ARRIVE.TRANS64.A1T0 RZ, [UR6+0x68], RZ ;  /* 0x000068ffffff99a7 */ /* 0x000fe20008100006 */
[----:B------:R-:W-:-:S06]  /*1de0*/  UISETP.GT.AND UP0, UPT, UR41, UR40, UPT ;  /* 0x000000282900728c */ /* 0x000fcc000bf04270 */
[----:B--2-4-:R1:W2:Y:S03]  /*1df0*/  SYNCS.PHASECHK.TRANS64.TRYWAIT P0, [UR4+0x10], R0 ;  /* 0x00001000ff0075a7 */ /* 0x0142a60008001104 */
[----:B------:R-:W-:Y:S05]  /*1e00*/  BRA.U !UP0, `(.L_x_32) ;  /* 0x0000000108c07547 */ /* 0x000fea000b800000 */
[----:B------:R-:W-:Y:S01]  /*1e10*/  UIADD3 UR26, UPT, UPT, UR43, UR13, URZ ;  /* 0x0000000d2b1a7290 */ /* 0x000fe2000fffe0ff */
[----:B------:R-:W-:-:S11]  /*1e20*/  UMOV UR4, UR5 ;  /* 0x0000000500047c82 */ /* 0x000fd60008000000 */
.L_x_38:
[----:B------:R-:W-:Y:S01]  /*1e30*/  ULEA UR17, UR4, UR6, 0x3 ;  /* 0x0000000604117291 */ /* 0x000fe2000f8e18ff */
[----:B--2---:R-:W-:Y:S01]  /*1e40*/  @!P3 MOV R2, 0x8000 ;  /* 0x000080000002b802 */ /* 0x004fe20000000f00 */
[----:B--2-4-:R-:W-:Y:S10]  /*1e50*/  @P0 BRA `(.L_x_33) ;  /* 0x00000000000c0947 */ /* 0x014ff40003800000 */
[----:B------:R-:W-:-:S04]  /*1e60*/  SHF.L.U32 R3, R12, 0x1f, RZ ;  /* 0x0000001f0c037819 */ /* 0x000fc800000006ff */
[----:B------:R-:W2:Y:S02]  /*1e70*/  SYNCS.PHASECHK.TRANS64.TRYWAIT P0, [UR17+0x10], R3 ;  /* 0x00001003ff0075a7 */ /* 0x000ea40008001111 */
[----:B--2---:R-:W-:Y:S05]  /*1e80*/  @!P0 BRA `(.L_x_34) ;  /* 0x00000074007c8947 */ /* 0x004fea0003800000 */
.L_x_33:
[----:B------:R2:W-:Y:S01]  /*1e90*/  @!P3 SYNCS.ARRIVE.TRANS64 RZ, [UR17], R2 ;  /* 0x00000002ffffb9a7 */ /* 0x0005e20008000011 */
[----:B------:R-:W-:-:S04]  /*1ea0*/  ULOP3.LUT UR5, UR25, 0x2, URZ, 0xfc, !UPT ;  /* 0x0000000219057892 */ /* 0x000fc8000f8efcff */
[----:B------:R-:W-:-:S09]  /*1eb0*/  UISETP.NE.AND UP0, UPT, UR5, 0x2, UPT ;  /* 0x000000020500788c */ /* 0x000fd2000bf05270 */
[----:B------:R-:W-:Y:S05]  /*1ec0*/  BRA.U UP0, `(.L_x_35) ;  /* 0x0000000100047547 */ /* 0x000fea000b800000 */
[----:B------:R-:W-:Y:S05]  /*1ed0*/  BPT.TRAP 0x1 ;  /* 0x000000040000795c */ /* 0x000fea0000300000 */
.L_x_35:
[----:B------:R-:W-:Y:S04]  /*1ee0*/  BSSY.RECONVERGENT B0, `(.L_x_36) ;  /* 0x0000003000007945 */ /* 0x000fe80003800200 */
[----:B------:R-:W-:Y:S05]  /*1ef0*/  @P2 BRA `(.L_x_37) ;  /* 0x0000000000042947 */ /* 0x000fea0003800000 */
[----:B------:R-:W-:Y:S05]  /*1f00*/  BPT.TRAP 0x1 ;  /* 0x000000040000795c */ /* 0x000fea0000300000 */
.L_x_37:
[----:B------:R-:W-:Y:S05]  /*1f10*/  BSYNC.RECONVERGENT B0 ;  /* 0x0000000000007941 */ /* 0x000fea0003800200 */
.L_x_36:
[----:B------:R-:W-:Y:S02]  /*1f20*/  UIADD3 UR5, UPT, UPT, UR4, 0x1, URZ ;  /* 0x0000000104057890 */ /* 0x000fe4000fffe0ff */
[----:B------:R-:W-:Y:S02]  /*1f30*/  UIADD3 UR14, UP1, UPT, UR28, 0x80, URZ ;  /* 0x000000801c0e7890 */ /* 0x000fe4000ff3e0ff */
[----:B------:R-:W-:Y:S02]  /*1f40*/  UISETP.NE.AND UP0, UPT, UR5, 0x2, UPT ;  /* 0x000000020500788c */ /* 0x000fe4000bf05270 */
[----:B------:R-:W-:Y:S02]  /*1f50*/  USHF.L.U32 UR18, UR13, 0x6, URZ ;  /* 0x000000060d127899 */ /* 0x000fe400080006ff */
[----:B------:R-:W-:Y:S02]  /*1f60*/  USEL UR8, URZ, 0x1, UP0 ;  /* 0x00000001ff087887 */ /* 0x000fe40008000000 */
[----:B------:R-:W-:-:S02]  /*1f70*/  USEL UR5, UR5, URZ, UP0 ;  /* 0x000000ff05057287 */ /* 0x000fc40008000000 */
[----:B------:R-:W-:Y:S02]  /*1f80*/  UIADD3 UR22, UP0, UPT, UR28, 0x180, URZ ;  /* 0x000001801c167890 */ /* 0x000fe4000ff1e0ff */
[----:B------:R-:W-:Y:S01]  /*1f90*/  LOP3.LUT R12, R12, UR8, RZ, 0x3c, !PT ;  /* 0x000000080c0c7c12 */ /* 0x000fe2000f8e3cff */
[----:B------:R-:W-:Y:S02]  /*1fa0*/  USHF.L.U32 UR8, UR4, 0xe, URZ ;  /* 0x0000000e04087899 */ /* 0x000fe400080006ff */
[----:B------:R-:W-:Y:S01]  /*1fb0*/  ULEA UR7, UR5, UR6, 0x3 ;  /* 0x0000000605077291 */ /* 0x000fe2000f8e18ff */
[----:B-1----:R-:W-:Y:S01]  /*1fc0*/  SHF.L.U32 R0, R12, 0x1f, RZ ;  /* 0x0000001f0c007819 */ /* 0x002fe200000006ff */
[----:B------:R-:W-:Y:S02]  /*1fd0*/  ULEA UR16, UR21, UR8, 0x1 ;  /* 0x0000000815107291 */ /* 0x000fe4000f8e08ff */
[----:B------:R-:W-:Y:S02]  /*1fe0*/  UIADD3.X UR15, UPT, UPT, URZ, UR29, URZ, UP1, !UPT ;  /* 0x0000001dff0f7290 */ /* 0x000fe40008ffe4ff */
[----:B------:R-:W-:-:S02]  /*1ff0*/  UIADD3 UR16, UPT, UPT, UR6, 0x8400, UR16 ;  /* 0x0000840006107890 */ /* 0x000fc4000fffe010 */
[----:B------:R-:W-:Y:S01]  /*2000*/  UIADD3 UR8, UPT, UPT, UR6, 0x10400, UR8 ;  /* 0x0001040006087890 */ /* 0x000fe2000fffe008 */
[----:B------:R3:W4:Y:S01]  /*2010*/  SYNCS.PHASECHK.TRANS64.TRYWAIT P0, [UR7+0x10], R0 ;  /* 0x00001000ff0075a7 */ /* 0x0007220008001107 */
[----:B------:R-:W-:Y:S01]  /*2020*/  UIADD3.X UR23, UPT, UPT, URZ, UR29, URZ, UP0, !UPT ;  /* 0x0000001dff177290 */ /* 0x000fe200087fe4ff */
[----:B------:R-:W-:Y:S01]  /*2030*/  UMOV UR4, 0xff0000 ;  /* 0x00ff000000047882 */ /* 0x000fe20000000000 */
[----:B------:R-:W-:Y:S01]  /*2040*/  UMOV UR30, 0x0 ;  /* 0x00000000001e7882 */ /* 0x000fe20000000000 */
[----:B------:R-:W-:Y:S01]  /*2050*/  UMOV UR31, 0x10000000 ;  /* 0x10000000001f7882 */ /* 0x000fe20000000000 */
[----:B------:R-:W-:Y:S01]  /*2060*/  UMOV UR19, UR35 ;  /* 0x0000002300137c82 */ /* 0x000fe20008000000 */
[----:B------:R-:W-:Y:S01]  /*2070*/  UMOV UR20, UR36 ;  /* 0x0000002400147c82 */ /* 0x000fe20008000000 */
[----:B------:R-:W-:Y:S01]  /*2080*/  UMOV UR12, UR36 ;  /* 0x00000024000c7c82 */ /* 0x000fe20008000000 */
[----:B------:R-:W-:Y:S01]  /*2090*/  UMOV UR9, UR17 ;  /* 0x0000001100097c82 */ /* 0x000fe20008000000 */
[----:B------:R-:W-:Y:S01]  /*20a0*/  UMOV UR10, UR18 ;  /* 0x00000012000a7c82 */ /* 0x000fe20008000000 */
[----:B------:R1:W-:Y:S01]  /*20b0*/  UTMALDG.3D.MULTICAST [UR16], [UR14], UR4, desc[UR30] ;  /* 0x00001e100e0073b4 */ /* 0x0003e20008011804 */
[----:B------:R-:W-:-:S04]  /*20c0*/  UIADD3 UR13, UPT, UPT, UR13, 0x1, URZ ;  /* 0x000000010d0d7890 */ /* 0x000fc8000fffe0ff */
[----:B------:R-:W-:Y:S01]  /*20d0*/  UISETP.NE.AND UP0, UPT, UR13, UR26, UPT ;  /* 0x0000001a0d00728c */ /* 0x000fe2000bf05270 */
[----:B------:R3:W-:Y:S01]  /*20e0*/  UTMALDG.3D [UR8], [UR22], desc[UR30] ;  /* 0x00001e08160075b4 */ /* 0x0007e20008011000 */
[----:B-1----:R-:W-:-:S07]  /*20f0*/  UMOV UR4, UR5 ;  /* 0x0000000500047c82 */ /* 0x002fce0008000000 */
[----:B---3--:R-:W-:Y:S05]  /*2100*/  BRA.U UP0, `(.L_x_38) ;  /* 0xfffffffd00487547 */ /* 0x008fea000b83ffff */
.L_x_32:
[C---:B------:R-:W-:Y:S01]  /*2110*/  LEA R3, R11.reuse, UR6, 0x3 ;  /* 0x000000060b037c11 */ /* 0x040fe2000f8e18ff */
[----:B------:R-:W-:Y:S01]  /*2120*/  NOP ;  /* 0x0000000000007918 */ /* 0x000fe20000000000 */
[----:B-1----:R-:W-:Y:S02]  /*2130*/  SHF.L.U32 R0, R10, 0x1f, RZ ;  /* 0x0000001f0a007819 */ /* 0x002fe400000006ff */
[----:B------:R-:W-:Y:S02]  /*2140*/  LEA R5, R11, UR6, 0x4 ;  /* 0x000000060b057c11 */ /* 0x000fe4000f8e20ff */
[----:B--2-4-:R-:W1:Y:S02]  /*2150*/  SYNCS.PHASECHK.TRANS64.TRYWAIT P0, [R3+URZ+0x70], R0 ;  /* 0x00007000030075a7 */ /* 0x014e6400080011ff */
[----:B-1----:R-:W-:Y:S05]  /*2160*/  @!P0 BRA `(.L_x_39) ;  /* 0x0000007000dc8947 */ /* 0x002fea0003800000 */
.L_x_139:
[----:B------:R-:W2:Y:S01]  /*2170*/  LDS.128 R4, [R5+0x100] ;  /* 0x0001000005047984 */ /* 0x000ea20000000c00 */
[----:B------:R-:W-:Y:S01]  /*2180*/  UISETP.GE.AND UP0, UPT, UR42, 0x1, UPT ;  /* 0x000000012a00788c */ /* 0x000fe2000bf06270 */
[----:B------:R-:W-:Y:S01]  /*2190*/  @!PT LDS RZ, [RZ] ;  /* 0x00000000fffff984 */ /* 0x000fe20000000800 */
[----:B------:R-:W-:Y:S01]  /*21a0*/  @!PT LDS RZ, [RZ] ;  /* 0x00000000fffff984 */ /* 0x000fe20000000800 */
[----:B------:R-:W-:Y:S01]  /*21b0*/  @!PT LDS RZ, [RZ] ;  /* 0x00000000fffff984 */ /* 0x000fe20000000800 */
[----:B------:R-:W-:Y:S01]  /*21c0*/  @!PT LDS RZ, [RZ] ;  /* 0x00000000fffff984 */ /* 0x000fe20000000800 */
[----:B------:R3:W-:Y:S06]  /*21d0*/  MEMBAR.ALL.CTA ;  /* 0x0000000000007992 */ /* 0x0007ec0000008000 */
[----:B---3--:R-:W3:Y:S01]  /*21e0*/  FENCE.VIEW.ASYNC.S ;  /* 0x00000000000073c6 */ /* 0x008ee20000000000 */
[----:B--2---:R-:W-:-:S13]  /*21f0*/  LOP3.LUT P0, RZ, R6, 0x1, RZ, 0xc0, !PT ;  /* 0x0000000106ff7812 */ /* 0x004fda000780c0ff */
[----:B---3--:R-:W-:Y:S01]  /*2200*/  VOTEU.ANY UP1, P0 ;  /* 0x0000000000ff7886 */ /* 0x008fe20000020100 */
[----:B------:R-:W-:-:S13]  /*2210*/  PLOP3.LUT P0, PT, PT, PT, UP1, 0x80, 0x8 ;  /* 0x000000000008781c */ /* 0x000fda0003f0f018 */
[----:B-1----:R-:W-:Y:S02]  /*2220*/  @P0 LOP3.LUT R0, R5, 0xffff, RZ, 0xc0, !PT ;  /* 0x0000ffff05000812 */ /* 0x002fe400078ec0ff */
[----:B------:R-:W-:Y:S02]  /*2230*/  @P0 MOV R2, R4 ;  /* 0x0000000400020202 */ /* 0x000fe40000000f00 */
[----:B------:R-:W-:Y:S01]  /*2240*/  @P0 R2UR UR7, R0 ;  /* 0x00000000000702ca */ /* 0x000fe200000e0000 */
[----:B------:R-:W-:Y:S01]  /*2250*/  VIADD R0, R3, 0x80 ;  /* 0x0000008003007836 */ /* 0x000fe20000000000 */
[----:B------:R-:W-:Y:S02]  /*2260*/  @P0 SHF.R.U32.HI R4, RZ, 0x10, R5 ;  /* 0x00000010ff040819 */ /* 0x000fe40000011605 */
[----:B------:R-:W-:Y:S02]  /*2270*/  @P0 R2UR UR8, R2 ;  /* 0x00000000020802ca */ /* 0x000fe400000e0000 */
[----:B------:R-:W-:-:S02]  /*2280*/  PRMT R0, RZ, 0x654, R0 ;  /* 0x00000654ff007816 */ /* 0x000fc40000000000 */
[----:B------:R-:W-:Y:S02]  /*2290*/  @P0 R2UR UR4, R4 ;  /* 0x00000000040402ca */ /* 0x000fe400000e0000 */
[----:B------:R1:W-:Y:S03]  /*22a0*/  SYNCS.ARRIVE.TRANS64.RED.A1T0 RZ, [R0+URZ], RZ ;  /* 0x000000ff00ff79a7 */ /* 0x0003e600081004ff */
[----:B------:R-:W-:-:S04]  /*22b0*/  @UP1 UMOV UR27, UR7 ;  /* 0x00000007001b1c82 */ /* 0x000fc80008000000 */
[----:B------:R-:W-:-:S04]  /*22c0*/  @UP1 UMOV UR37, UR8 ;  /* 0x0000000800251c82 */ /* 0x000fc80008000000 */
[----:B------:R-:W-:Y:S01]  /*22d0*/  @UP1 UMOV UR36, UR4 ;  /* 0x0000000400241c82 */ /* 0x000fe20008000000 */
[----:B------:R-:W-:Y:S05]  /*22e0*/  BRA.U !UP0, `(.L_x_40) ;  /* 0x0000000108d47547 */ /* 0x000fea000b800000 */
[----:B------:R-:W2:Y:S01]  /*22f0*/  LDCU.128 UR12, c[0x0][0xb10] ;  /* 0x00016200ff0c77ac */ /* 0x000ea20008000c00 */
[----:B------:R-:W3:Y:S01]  /*2300*/  LDCU UR26, c[0x0][0xb20] ;  /* 0x00016400ff1a77ac */ /* 0x000ee20008000800 */
[----:B------:R-:W4:Y:S01]  /*2310*/  LDCU UR20, c[0x0][0xb0c] ;  /* 0x00016180ff1477ac */ /* 0x000f220008000800 */
[----:B------:R-:W1:Y:S01]  /*2320*/  LDCU.64 UR10, c[0x0][0xb28] ;  /* 0x00016500ff0a77ac */ /* 0x000e620008000a00 */
[----:B------:R-:W-:Y:S02]  /*2330*/  UISETP.NE.AND UP3, UPT, UR42, 0x1, UPT ;  /* 0x000000012a00788c */ /* 0x000fe4000bf65270 */
[----:B--2---:R-:W-:Y:S02]  /*2340*/  UIMAD.WIDE.U32 UR16, UR38, UR15, URZ ;  /* 0x0000000f261072a5 */ /* 0x004fe4000f8e00ff */
[----:B------:R-:W-:Y:S02]  /*2350*/  UIMAD.WIDE.U32 UR8, UR39, UR12, URZ ;  /* 0x0000000c270872a5 */ /* 0x000fe4000f8e00ff */
[----:B------:R-:W-:-:S02]  /*2360*/  UISETP.NE.AND UP0, UPT, UR14, 0x1, UPT ;  /* 0x000000010e00788c */ /* 0x000fc4000bf05270 */
[----:B------:R-:W-:Y:S01]  /*2370*/  UIMAD.WIDE.U32 UR22, UR27, UR15, URZ ;  /* 0x0000000f1b1672a5 */ /* 0x000fe2000f8e00ff */
[----:B------:R-:W-:Y:S02]  /*2380*/  UMOV UR16, UR17 ;  /* 0x0000001100107c82 */ /* 0x000fe40008000000 */
[----:B------:R-:W-:Y:S01]  /*2390*/  UMOV UR8, UR9 ;  /* 0x0000000900087c82 */ /* 0x000fe20008000000 */
[----:B---3--:R-:W-:Y:S02]  /*23a0*/  USHF.R.U32.HI UR16, URZ, UR26, UR16 ;  /* 0x0000001aff107299 */ /* 0x008fe40008011610 */
[----:B----4-:R-:W-:Y:S02]  /*23b0*/  UISETP.NE.AND UP2, UPT, UR20, 0x1, UPT ;  /* 0x000000011400788c */ /* 0x010fe4000bf45270 */
[----:B------:R-:W-:Y:S02]  /*23c0*/  USHF.R.U32.HI UR8, URZ, UR13, UR8 ;  /* 0x0000000dff087299 */ /* 0x000fe40008011608 */
[----:B------:R-:W-:-:S02]  /*23d0*/  USEL UR7, UR38, UR16, !UP0 ;  /* 0x0000001026077287 */ /* 0x000fc4000c000000 */
[----:B------:R-:W-:Y:S02]  /*23e0*/  USEL UR8, UR39, UR8, !UP2 ;  /* 0x0000000827087287 */ /* 0x000fe4000d000000 */
[----:B-1----:R-:W-:Y:S01]  /*23f0*/  UIMAD.WIDE.U32 UR16, UR7, UR10, URZ ;  /* 0x0000000a071072a5 */ /* 0x002fe2000f8e00ff */
[----:B------:R-:W-:Y:S01]  /*2400*/  UMOV UR4, UR23 ;  /* 0x0000001700047c82 */ /* 0x000fe20008000000 */
[----:B------:R-:W-:Y:S02]  /*2410*/  UIMAD.WIDE.U32 UR18, UR37, UR12, URZ ;  /* 0x0000000c251272a5 */ /* 0x000fe4000f8e00ff */
[----:B------:R-:W-:-:S03]  /*2420*/  UIMAD.WIDE.U32 UR22, UR8, UR10, URZ ;  /* 0x0000000a081672a5 */ /* 0x000fc6000f8e00ff */
[----:B------:R-:W-:Y:S01]  /*2430*/  UMOV UR16, UR17 ;  /* 0x0000001100107c82 */ /* 0x000fe20008000000 */
[----:B------:R-:W-:Y:S02]  /*2440*/  USHF.R.U32.HI UR4, URZ, UR26, UR4 ;  /* 0x0000001aff047299 */ /* 0x000fe40008011604 */
[----:B------:R-:W-:Y:S01]  /*2450*/  @UP3 USHF.R.U32.HI UR7, URZ, UR11, UR16 ;  /* 0x0000000bff073299 */ /* 0x000fe20008011610 */
[----:B------:R-:W-:Y:S01]  /*2460*/  UMOV UR18, UR19 ;  /* 0x0000001300127c82 */ /* 0x000fe20008000000 */
[----:B------:R-:W-:Y:S01]  /*2470*/  UMOV UR22, UR23 ;  /* 0x0000001700167c82 */ /* 0x000fe20008000000 */
[----:B------:R-:W-:Y:S02]  /*2480*/  USHF.R.U32.HI UR13, URZ, UR13, UR18 ;  /* 0x0000000dff0d7299 */ /* 0x000fe40008011612 */
[----:B------:R-:W-:Y:S02]  /*2490*/  USEL UR4, UR27, UR4, !UP0 ;  /* 0x000000041b047287 */ /* 0x000fe4000c000000 */
[----:B------:R-:W-:-:S02]  /*24a0*/  @UP3 USHF.R.U32.HI UR8, URZ, UR11, UR22 ;  /* 0x0000000bff083299 */ /* 0x000fc40008011616 */
[----:B------:R-:W-:Y:S02]  /*24b0*/  UIMAD UR9, UR42, UR7, URZ ;  /* 0x000000072a0972a4 */ /* 0x000fe4000f8e02ff */
[----:B------:R-:W-:Y:S02]  /*24c0*/  USEL UR7, UR37, UR13, !UP2 ;  /* 0x0000000d25077287 */ /* 0x000fe4000d000000 */
[----:B------:R-:W-:Y:S02]  /*24d0*/  UIMAD UR12, UR42, UR8, URZ ;  /* 0x000000082a0c72a4 */ /* 0x000fe4000f8e02ff */
[----:B------:R-:W-:Y:S02]  /*24e0*/  UISETP.GE.AND UP0, UPT, UR4, UR9, UPT ;  /* 0x000000090400728c */ /* 0x000fe4000bf06270 */
[----:B------:R-:W-:Y:S02]  /*24f0*/  UIMAD.WIDE.U32 UR16, UR4, UR10, URZ ;  /* 0x0000000a041072a5 */ /* 0x000fe4000f8e00ff */
[----:B------:R-:W-:-:S02]  /*2500*/  UISETP.GE.OR UP0, UPT, UR7, UR12, UP0 ;  /* 0x0000000c0700728c */ /* 0x000fc40008706670 */
        /* <DEDUP_REMOVED lines=19> */
.L_x_40:
[----:B------:R-:W2:Y:S02]  /*2640*/  LDCU UR4, c[0x0][0xb30] ;  /* 0x00016600ff0477ac */ /* 0x000ea40008000800 */
[----:B--2---:R-:W-:-:S09]  /*2650*/  UISETP.NE.AND UP0, UPT, UR4, 0x1, UPT ;  /* 0x000000010400788c */ /* 0x004fd2000bf05270 */
[----:B------:R-:W-:Y:S05]  /*2660*/  BRA.U UP0, `(.L_x_41) ;  /* 0x0000000100447547 */ /* 0x000fea000b800000 */
[----:B------:R-:W2:Y:S01]  /*2670*/  LDCU.128 UR12, c[0x0][0xb10] ;  /* 0x00016200ff0c77ac */ /* 0x000ea20008000c00 */
[----:B------:R-:W3:Y:S01]  /*2680*/  LDCU UR16, c[0x0][0xb0c] ;  /* 0x00016180ff1077ac */ /* 0x000ee20008000800 */
[----:B------:R-:W4:Y:S01]  /*2690*/  LDCU UR17, c[0x0][0xb20] ;  /* 0x00016400ff1177ac */ /* 0x000f220008000800 */
[----:B--2---:R-:W-:Y:S02]  /*26a0*/  UIMAD.WIDE.U32 UR10, UR37, UR12, URZ ;  /* 0x0000000c250a72a5 */ /* 0x004fe4000f8e00ff */
[----:B------:R-:W-:Y:S02]  /*26b0*/  UIMAD.WIDE.U32 UR8, UR27, UR15, URZ ;  /* 0x0000000f1b0872a5 */ /* 0x000fe4000f8e00ff */
[----:B---3--:R-:W-:Y:S02]  /*26c0*/  UISETP.NE.AND UP2, UPT, UR16, 0x1, UPT ;  /* 0x000000011000788c */ /* 0x008fe4000bf45270 */
[----:B------:R-:W-:Y:S01]  /*26d0*/  UISETP.NE.AND UP0, UPT, UR14, 0x1, UPT ;  /* 0x000000010e00788c */ /* 0x000fe2000bf05270 */
[----:B------:R-:W-:-:S02]  /*26e0*/  UMOV UR7, UR11 ;  /* 0x0000000b00077c82 */ /* 0x000fc40008000000 */
[----:B------:R-:W-:Y:S01]  /*26f0*/  UMOV UR4, UR9 ;  /* 0x0000000900047c82 */ /* 0x000fe20008000000 */
[----:B------:R-:W-:Y:S02]  /*2700*/  USHF.R.U32.HI UR7, URZ, UR13, UR7 ;  /* 0x0000000dff077299 */ /* 0x000fe40008011607 */
[----:B----4-:R-:W-:Y:S02]  /*2710*/  USHF.R.U32.HI UR4, URZ, UR17, UR4 ;  /* 0x00000011ff047299 */ /* 0x010fe40008011604 */
[----:B------:R-:W-:Y:S02]  /*2720*/  USEL UR7, UR37, UR7, !UP2 ;  /* 0x0000000725077287 */ /* 0x000fe4000d000000 */
[----:B------:R-:W-:-:S04]  /*2730*/  USEL UR4, UR27, UR4, !UP0 ;  /* 0x000000041b047287 */ /* 0x000fc8000c000000 */
[----:B------:R-:W-:Y:S02]  /*2740*/  UIADD3 UR8, UPT, UPT, UR7, -UR4, URZ ;  /* 0x8000000407087290 */ /* 0x000fe4000fffe0ff */
[----:B------:R-:W-:Y:S02]  /*2750*/  UIADD3 UR4, UPT, UPT, -UR7, UR4, URZ ;  /* 0x0000000407047290 */ /* 0x000fe4000fffe1ff */
[----:B------:R-:W-:Y:S02]  /*2760*/  UIMAD UR27, UR8, UR14, UR27 ;  /* 0x0000000e081b72a4 */ /* 0x000fe4000f8e021b */
[----:B------:R-:W-:-:S12]  /*2770*/  UIMAD UR37, UR4, UR16, UR37 ;  /* 0x00000010042572a4 */ /* 0x000fd8000f8e0225 */
.L_x_41:
[----:B------:R-:W-:Y:S01]  /*2780*/  VIADD R11, R11, 0x1 ;  /* 0x000000010b0b7836 */ /* 0x000fe20000000000 */
[----:B------:R-:W-:Y:S01]  /*2790*/  R2UR UR4, R82 ;  /* 0x00000000520472ca */ /* 0x000fe200000e0000 */
[----:B------:R-:W-:Y:S01]  /*27a0*/  UIADD3 UR20, UPT, UPT, UR27, UR63, URZ ;  /* 0x0000003f1b147290 */ /* 0x000fe2000fffe0ff */
[----:B------:R-:W-:Y:S02]  /*27b0*/  PLOP3.LUT P1, PT, PT, PT, PT, 0x80, 0x8 ;  /* 0x000000000008781c */ /* 0x000fe40003f2f070 */
[----:B------:R-:W-:-:S04]  /*27c0*/  ISETP.NE.AND P0, PT, R11, 0x2, PT ;  /* 0x000000020b00780c */ /* 0x000fc80003f05270 */
[----:B------:R-:W-:Y:S02]  /*27d0*/  SEL R3, RZ, 0x1, P0 ;  /* 0x00000001ff037807 */ /* 0x000fe40000000000 */
[----:B------:R-:W-:Y:S02]  /*27e0*/  SEL R11, R11, RZ, P0 ;  /* 0x000000ff0b0b7207 */ /* 0x000fe40000000000 */
[----:B------:R-:W-:Y:S01]  /*27f0*/  LOP3.LUT R10, R10, R3, RZ, 0x3c, !PT ;  /* 0x000000030a0a7212 */ /* 0x000fe200078e3cff */
[----:B------:R-:W-:Y:S01]  /*2800*/  UIADD3 UR16, UPT, UPT, UR37, UR4, URZ ;  /* 0x0000000425107290 */ /* 0x000fe2000fffe0ff */
[----:B------:R-:W-:Y:S11]  /*2810*/  BRA.U UP1, `(.L_x_42) ;  /* 0xfffffff101407547 */ /* 0x000ff6000b83ffff */
[----:B------:R-:W-:Y:S01]  /*2820*/  UIADD3 UR6, UPT, UPT, UR6, 0x10, URZ ;  /* 0x0000001006067890 */ /* 0x000fe2000fffe0ff */
[----:B------:R-:W-:-:S03]  /*2830*/  SHF.L.U32 R3, R12, 0x1f, RZ ;  /* 0x0000001f0c037819 */ /* 0x000fc600000006ff */
[----:B------:R-:W-:-:S09]  /*2840*/  ULEA UR4, UR5, UR6, 0x3 ;  /* 0x0000000605047291 */ /* 0x000fd2000f8e18ff */
[----:B------:R-:W2:Y:S02]  /*2850*/  SYNCS.PHASECHK.TRANS64.TRYWAIT P0, [UR4], R3 ;  /* 0x00000003ff0075a7 */ /* 0x000ea40008001104 */
[----:B--2---:R-:W-:Y:S05]  /*2860*/  @!P0 BRA `(.L_x_43) ;  /* 0x0000006c00308947 */ /* 0x004fea0003800000 */
.L_x_141:
[----:B------:R-:W-:-:S04]  /*2870*/  UIADD3 UR4, UPT, UPT, UR5, 0x1, URZ ;  /* 0x0000000105047890 */ /* 0x000fc8000fffe0ff */
[----:B------:R-:W-:-:S04]  /*2880*/  UISETP.NE.AND UP0, UPT, UR4, 0x2, UPT ;  /* 0x000000020400788c */ /* 0x000fc8000bf05270 */
[----:B------:R-:W-:Y:S02]  /*2890*/  USEL UR5, URZ, 0x1, UP0 ;  /* 0x00000001ff057887 */ /* 0x000fe40008000000 */
[----:B------:R-:W-:-:S04]  /*28a0*/  USEL UR4, UR4, URZ, UP0 ;  /* 0x000000ff04047287 */ /* 0x000fc80008000000 */
[----:B------:R-:W-:Y:S01]  /*28b0*/  ULEA UR4, UR4, UR6, 0x3 ;  /* 0x0000000604047291 */ /* 0x000fe2000f8e18ff */
[----:B-1----:R-:W-:-:S04]  /*28c0*/  LOP3.LUT R3, R12, UR5, RZ, 0x3c, !PT ;  /* 0x000000050c037c12 */ /* 0x002fc8000f8e3cff */
[----:B------:R-:W-:Y:S01]  /*28d0*/  SHF.L.U32 R3, R3, 0x1f, RZ ;  /* 0x0000001f03037819 */ /* 0x000fe200000006ff */
[----:B------:R-:W-:-:S07]  /*28e0*/  IMAD.U32 R0, RZ, RZ, UR4 ;  /* 0x00000004ff007e24 */ /* 0x000fce000f8e00ff */
.L_x_44:
[----:B-1----:R1:W2:Y:S02]  /*28f0*/  SYNCS.PHASECHK.TRANS64.TRYWAIT P0, [R0+URZ], R3 ;  /* 0x00000003000075a7 */ /* 0x0022a400080011ff */
[----:B--2---:R-:W-:Y:S05]  /*2900*/  @!P0 NANOSLEEP.SYNCS 0x989680 ;  /* 0x009896800000895d */ /* 0x004fea0003900000 */
[----:B------:R-:W2:Y:S02]  /*2910*/  @!P0 SYNCS.PHASECHK.TRANS64 P0, [R0+URZ], R3 ;  /* 0x00000003000085a7 */ /* 0x000ea400080010ff */
[----:B--2---:R-:W-:Y:S05]  /*2920*/  @P0 EXIT ;  /* 0x000000000000094d */ /* 0x004fea0003800000 */
[----:B------:R-:W-:Y:S05]  /*2930*/  BRA `(.L_x_44) ;  /* 0xfffffffc00ec7947 */ /* 0x000fea000383ffff */
.L_x_22:
[----:B------:R-:W-:-:S04]  /*2940*/  UISETP.NE.AND UP0, UPT, UR47, URZ, UPT ;  /* 0x000000ff2f00728c */ /* 0x000fc8000bf05270 */
[----:B------:R-:W-:-:S09]  /*2950*/  UISETP.NE.OR UP0, UPT, UR17, 0x1, UP0 ;  /* 0x000000011100788c */ /* 0x000fd20008705670 */
[----:B------:R-:W-:Y:S05]  /*2960*/  BRA.U UP0, `(.L_x_45) ;  /* 0x0000000500487547 */ /* 0x000fea000b800000 */
[----:B------:R-:W-:Y:S01]  /*2970*/  ISETP.GE.U32.AND P2, PT, R0, 0x8, PT ;  /* 0x000000080000780c */ /* 0x000fe20003f46070 */
[----:B------:R-:W-:Y:S01]  /*2980*/  IMAD.MOV.U32 R12, RZ, RZ, 0x1 ;  /* 0x00000001ff0c7424 */ /* 0x000fe200078e00ff */
[----:B------:R-:W-:Y:S02]  /*2990*/  CS2R R10, SRZ ;  /* 0x00000000000a7805 */ /* 0x000fe4000001ff00 */
[----:B------:R-:W-:Y:S01]  /*29a0*/  CS2R R8, SRZ ;  /* 0x0000000000087805 */ /* 0x000fe2000001ff00 */
[----:B------:R-:W-:Y:S01]  /*29b0*/  UMOV UR6, 0x400 ;  /* 0x0000040000067882 */ /* 0x000fe20000000000 */
[----:B------:R-:W-:Y:S01]  /*29c0*/  UMOV UR5, URZ ;  /* 0x000000ff00057c82 */ /* 0x000fe20008000000 */
[----:B------:R-:W-:-:S12]  /*29d0*/  ULEA UR6, UR47, UR6, 0x18 ;  /* 0x000000062f067291 */ /* 0x000fd8000f8ec0ff */
.L_x_49:
[----:B------:R-:W-:Y:S02]  /*29e0*/  LEA R2, R8, UR6, 0x3 ;  /* 0x0000000608027c11 */ /* 0x000fe4000f8e18ff */
[----:B------:R-:W-:-:S03]  /*29f0*/  SHF.L.U32 R5, R9, 0x1f, RZ ;  /* 0x0000001f09057819 */ /* 0x000fc600000006ff */
[----:B------:R-:W-:Y:S01]  /*2a00*/  VIADD R4, R2, 0xe0 ;  /* 0x000000e002047836 */ /* 0x000fe20000000000 */
[----:B------:R-:W1:Y:S02]  /*2a10*/  SYNCS.PHASECHK.TRANS64.TRYWAIT P0, [R2+URZ+0xd0], R5 ;  /* 0x0000d005020075a7 */ /* 0x000e6400080011ff */
[----:B-1----:R-:W-:Y:S05]  /*2a20*/  @!P0 BRA `(.L_x_46) ;  /* 0x0000006800d88947 */ /* 0x002fea0003800000 */
.L_x_142:
[----:B------:R-:W-:Y:S01]  /*2a30*/  ULEA UR4, UR5, UR6, 0x3 ;  /* 0x0000000605047291 */ /* 0x000fe2000f8e18ff */
[----:B------:R-:W-:Y:S02]  /*2a40*/  PRMT R4, RZ, 0x654, R4 ;  /* 0x00000654ff047816 */ /* 0x000fe40000000004 */
[----:B-1----:R-:W-:Y:S01]  /*2a50*/  SHF.L.U32 R5, R12, 0x1f, RZ ;  /* 0x0000001f0c057819 */ /* 0x002fe200000006ff */
[----:B------:R-:W-:Y:S01]  /*2a60*/  UIADD3 UR7, UPT, UPT, UR4, 0x70, URZ ;  /* 0x0000007004077890 */ /* 0x000fe2000fffe0ff */
[----:B------:R1:W-:Y:S05]  /*2a70*/  SYNCS.ARRIVE.TRANS64.RED.A1T0 RZ, [R4+URZ], RZ ;  /* 0x000000ff04ff79a7 */ /* 0x0003ea00081004ff */
[----:B------:R-:W-:Y:S01]  /*2a80*/  IMAD.U32 R7, RZ, RZ, UR7 ;  /* 0x00000007ff077e24 */ /* 0x000fe2000f8e00ff */
[----:B------:R-:W2:Y:S04]  /*2a90*/  SYNCS.PHASECHK.TRANS64.TRYWAIT P0, [UR4+0x80], R5 ;  /* 0x00008005ff0075a7 */ /* 0x000ea80008001104 */
[----:B------:R-:W-:Y:S01]  /*2aa0*/  PRMT R6, R0, 0x654, R7 ;  /* 0x0000065400067816 */ /* 0x000fe20000000007 */
[----:B-1----:R-:W-:Y:S01]  /*2ab0*/  @!P2 IMAD.MOV.U32 R4, RZ, RZ, 0x10 ;  /* 0x00000010ff04a424 */ /* 0x002fe200078e00ff */
[----:B--2---:R-:W-:Y:S06]  /*2ac0*/  @!P0 BRA `(.L_x_47) ;  /* 0x0000006800c48947 */ /* 0x004fec0003800000 */
.L_x_144:
[----:B------:R-:W-:Y:S01]  /*2ad0*/  ULEA UR8, UR5, UR6, 0x4 ;  /* 0x0000000605087291 */ /* 0x000fe2000f8e20ff */
[----:B------:R-:W-:Y:S01]  /*2ae0*/  SEL R3, R6, R3, !P2 ;  /* 0x0000000306037207 */ /* 0x000fe20005000000 */
[----:B------:R-:W-:Y:S01]  /*2af0*/  UIADD3 UR9, UPT, UPT, UR4, 0x70, URZ ;  /* 0x0000007004097890 */ /* 0x000fe2000fffe0ff */
[----:B-1----:R-:W-:Y:S01]  /*2b00*/  LEA R2, R11, UR6, 0x3 ;  /* 0x000000060b027c11 */ /* 0x002fe2000f8e18ff */
[----:B------:R-:W-:Y:S01]  /*2b10*/  UIADD3 UR8, UPT, UPT, UR8, 0x100, URZ ;  /* 0x0000010008087890 */ /* 0x000fe2000fffe0ff */
[----:B------:R-:W-:Y:S01]  /*2b20*/  SHF.L.U32 R5, R10, 0x1f, RZ ;  /* 0x0000001f0a057819 */ /* 0x000fe200000006ff */
[----:B------:R1:W-:Y:S01]  /*2b30*/  @!P2 SYNCS.ARRIVE.TRANS64.RED RZ, [R3+URZ], R4 ;  /* 0x0000000403ffa9a7 */ /* 0x0003e200080004ff */
[----:B------:R-:W-:Y:S01]  /*2b40*/  UIADD3 UR4, UPT, UPT, UR5, 0x1, URZ ;  /* 0x0000000105047890 */ /* 0x000fe2000fffe0ff */
[----:B------:R-:W-:-:S03]  /*2b50*/  VIADD R8, R8, 0x1 ;  /* 0x0000000108087836 */ /* 0x000fc60000000000 */
[----:B------:R-:W-:Y:S02]  /*2b60*/  UISETP.NE.AND UP0, UPT, UR4, 0x2, UPT ;  /* 0x000000020400788c */ /* 0x000fe4000bf05270 */
[----:B------:R-:W-:Y:S06]  /*2b70*/  UGETNEXTWORKID.BROADCAST [UR8], [UR9] ;  /* 0x00000000080073ca */ /* 0x000fec0008000100 */
[----:B------:R-:W-:Y:S01]  /*2b80*/  USEL UR7, URZ, 0x1, UP0 ;  /* 0x00000001ff077887 */ /* 0x000fe20008000000 */
[----:B------:R-:W-:Y:S01]  /*2b90*/  ISETP.NE.AND P0, PT, R8, 0x2, PT ;  /* 0x000000020800780c */ /* 0x000fe20003f05270 */
[----:B------:R-:W-:Y:S01]  /*2ba0*/  USEL UR5, UR4, URZ, UP0 ;  /* 0x000000ff04057287 */ /* 0x000fe20008000000 */
[----:B------:R-:W2:Y:S03]  /*2bb0*/  SYNCS.PHASECHK.TRANS64.TRYWAIT P1, [R2+URZ+0x70], R5 ;  /* 0x00007005020075a7 */ /* 0x000ea600080211ff */
[----:B------:R-:W-:Y:S01]  /*2bc0*/  LOP3.LUT R12, R12, UR7, RZ, 0x3c, !PT ;  /* 0x000000070c0c7c12 */ /* 0x000fe2000f8e3cff */
[----:B-12---:R-:W-:Y:S07]  /*2bd0*/  @!P1 BRA `(.L_x_48) ;  /* 0x0000006800989947 */ /* 0x006fee0003800000 */
.L_x_145:
[C---:B------:R-:W-:Y:S01]  /*2be0*/  LEA R4, R11.reuse, UR6, 0x4 ;  /* 0x000000060b047c11 */ /* 0x040fe2000f8e20ff */
[----:B-1----:R-:W-:Y:S01]  /*2bf0*/  VIADD R2, R2, 0x80 ;  /* 0x0000008002027836 */ /* 0x002fe20000000000 */
[----:B------:R-:W-:Y:S01]  /*2c00*/  SEL R8, R8, RZ, P0 ;  /* 0x000000ff08087207 */ /* 0x000fe20000000000 */
[----:B------:R-:W-:-:S03]  /*2c10*/  VIADD R11, R11, 0x1 ;  /* 0x000000010b0b7836 */ /* 0x000fc60000000000 */
[----:B------:R-:W1:Y:S01]  /*2c20*/  LDS.128 R4, [R4+0x100] ;  /* 0x0001000004047984 */ /* 0x000e620000000c00 */
[----:B------:R-:W-:Y:S02]  /*2c30*/  PRMT R2, RZ, 0x654, R2 ;  /* 0x00000654ff027816 */ /* 0x000fe40000000002 */
[C---:B------:R-:W-:Y:S01]  /*2c40*/  ISETP.NE.AND P1, PT, R11.reuse, 0x2, PT ;  /* 0x000000020b00780c */ /* 0x040fe20003f25270 */
[----:B------:R-:W-:Y:S01]  /*2c50*/  @!PT LDS RZ, [RZ] ;  /* 0x00000000fffff984 */ /* 0x000fe20000000800 */
[----:B------:R-:W-:Y:S01]  /*2c60*/  @!PT LDS RZ, [RZ] ;  /* 0x00000000fffff984 */ /* 0x000fe20000000800 */
[----:B------:R-:W-:Y:S01]  /*2c70*/  @!PT LDS RZ, [RZ] ;  /* 0x00000000fffff984 */ /* 0x000fe20000000800 */
[----:B------:R-:W-:Y:S01]  /*2c80*/  @!PT LDS RZ, [RZ] ;  /* 0x00000000fffff984 */ /* 0x000fe20000000800 */
[----:B------:R2:W-:Y:S06]  /*2c90*/  MEMBAR.ALL.CTA ;  /* 0x0000000000007992 */ /* 0x0005ec0000008000 */
[----:B--2---:R-:W2:Y:S01]  /*2ca0*/  FENCE.VIEW.ASYNC.S ;  /* 0x00000000000073c6 */ /* 0x004ea20000000000 */
[----:B------:R-:W-:Y:S01]  /*2cb0*/  SEL R11, R11, RZ, P1 ;  /* 0x000000ff0b0b7207 */ /* 0x000fe20000800000 */
[----:B--2---:R2:W-:Y:S01]  /*2cc0*/  SYNCS.ARRIVE.TRANS64.RED.A1T0 RZ, [R2+URZ], RZ ;  /* 0x000000ff02ff79a7 */ /* 0x0045e200081004ff */
[----:B-1----:R-:W-:-:S02]  /*2cd0*/  LOP3.LUT P3, RZ, R6, 0x1, RZ, 0xc0, !PT ;  /* 0x0000000106ff7812 */ /* 0x002fc4000786c0ff */
[----:B------:R-:W-:-:S04]  /*2ce0*/  SEL R5, RZ, 0x1, P1 ;  /* 0x00000001ff057807 */ /* 0x000fc80000800000 */
[----:B------:R-:W-:Y:S02]  /*2cf0*/  LOP3.LUT R10, R10, R5, RZ, 0x3c, !PT ;  /* 0x000000050a0a7212 */ /* 0x000fe400078e3cff */
[----:B--2---:R-:W-:-:S04]  /*2d00*/  SEL R2, RZ, 0x1, P0 ;  /* 0x00000001ff027807 */ /* 0x004fc80000000000 */
[----:B------:R-:W-:Y:S01]  /*2d10*/  LOP3.LUT R9, R9, R2, RZ, 0x3c, !PT ;  /* 0x0000000209097212 */ /* 0x000fe200078e3cff */
[----:B------:R-:W-:Y:S06]  /*2d20*/  @P3 BRA `(.L_x_49) ;  /* 0xfffffffc002c3947 */ /* 0x000fec000383ffff */
[----:B------:R-:W-:Y:S01]  /*2d30*/  ULEA UR4, UR5, UR6, 0x3 ;  /* 0x0000000605047291 */ /* 0x000fe2000f8e18ff */
[----:B------:R-:W-:-:S08]  /*2d40*/  SHF.L.U32 R3, R12, 0x1f, RZ ;  /* 0x0000001f0c037819 */ /* 0x000fd000000006ff */
[----:B------:R-:W1:Y:S02]  /*2d50*/  SYNCS.PHASECHK.TRANS64 P0, [UR4+0x80], R3 ;  /* 0x00008003ff0075a7 */ /* 0x000e640008001004 */
[----:B-1----:R-:W-:Y:S05]  /*2d60*/  @P0 BRA `(.L_x_50) ;  /* 0x0000000000080947 */ /* 0x002fea0003800000 */
[----:B------:R-:W1:Y:S02]  /*2d70*/  SYNCS.PHASECHK.TRANS64.TRYWAIT P0, [UR4+0x80], R3 ;  /* 0x00008003ff0075a7 */ /* 0x000e640008001104 */
[----:B-1----:R-:W-:Y:S05]  /*2d80*/  @!P0 BRA `(.L_x_51) ;  /* 0x0000006800408947 */ /* 0x002fea0003800000 */
.L_x_50:
[----:B------:R-:W-:-:S04]  /*2d90*/  UIADD3 UR7, UPT, UPT, UR5, 0x1, URZ ;  /* 0x0000000105077890 */ /* 0x000fc8000fffe0ff */
[----:B------:R-:W-:-:S04]  /*2da0*/  UISETP.NE.AND UP0, UPT, UR7, 0x2, UPT ;  /* 0x000000020700788c */ /* 0x000fc8000bf05270 */
[----:B------:R-:W-:Y:S02]  /*2db0*/  USEL UR8, URZ, 0x1, UP0 ;  /* 0x00000001ff087887 */ /* 0x000fe40008000000 */
[----:B------:R-:W-:-:S04]  /*2dc0*/  USEL UR7, UR7, URZ, UP0 ;  /* 0x000000ff07077287 */ /* 0x000fc80008000000 */
[----:B------:R-:W-:Y:S01]  /*2dd0*/  ULEA UR7, UR7, UR6, 0x3 ;  /* 0x0000000607077291 */ /* 0x000fe2000f8e18ff */
[----:B-1----:R-:W-:-:S04]  /*2de0*/  LOP3.LUT R3, R12, UR8, RZ, 0x3c, !PT ;  /* 0x000000080c037c12 */ /* 0x002fc8000f8e3cff */
[----:B------:R-:W-:-:S04]  /*2df0*/  SHF.L.U32 R0, R3, 0x1f, RZ ;  /* 0x0000001f03007819 */ /* 0x000fc800000006ff */
[----:B------:R-:W1:Y:S02]  /*2e00*/  SYNCS.PHASECHK.TRANS64 P0, [UR7+0x80], R0 ;  /* 0x00008000ff0075a7 */ /* 0x000e640008001007 */
[----:B-1----:R-:W-:Y:S05]  /*2e10*/  @P0 EXIT ;  /* 0x000000000000094d */ /* 0x002fea0003800000 */
[----:B------:R-:W-:Y:S02]  /*2e20*/  SHF.L.U32 R3, R3, 0x1f, RZ ;  /* 0x0000001f03037819 */ /* 0x000fe400000006ff */
[----:B------:R-:W-:-:S07]  /*2e30*/  MOV R0, UR7 ;  /* 0x0000000700007c02 */ /* 0x000fce0008000f00 */
.L_x_52:
[----:B-1----:R1:W2:Y:S02]  /*2e40*/  SYNCS.PHASECHK.TRANS64.TRYWAIT P0, [R0+URZ+0x80], R3 ;  /* 0x00008003000075a7 */ /* 0x0022a400080011ff */
[----:B--2---:R-:W-:Y:S05]  /*2e50*/  @!P0 NANOSLEEP.SYNCS 0x989680 ;  /* 0x009896800000895d */ /* 0x004fea0003900000 */
[----:B------:R-:W2:Y:S02]  /*2e60*/  @!P0 SYNCS.PHASECHK.TRANS64 P0, [R0+URZ+0x80], R3 ;  /* 0x00008003000085a7 */ /* 0x000ea400080010ff */
[----:B--2---:R-:W-:Y:S05]  /*2e70*/  @P0 EXIT ;  /* 0x000000000000094d */ /* 0x004fea0003800000 */
[----:B------:R-:W-:Y:S05]  /*2e80*/  BRA `(.L_x_52) ;  /* 0xfffffffc00ec7947 */ /* 0x000fea000383ffff */
.L_x_45:
[----:B------:R-:W-:Y:S05]  /*2e90*/  BRA.U UP4, `(.L_x_53) ;  /* 0x0000000d04bc7547 */ /* 0x000fea000b800000 */
[----:B------:R-:W-:Y:S01]  /*2ea0*/  UMOV UR4, 0x40 ;  /* 0x0000004000047882 */ /* 0x000fe20000000000 */
[----:B------:R-:W-:Y:S01]  /*2eb0*/  NOP ;  /* 0x0000000000007918 */ /* 0x000fe20000000000 */
[----:B------:R-:W-:Y:S01]  /*2ec0*/  ULEA UR5, UR47, UR4, 0x18 ;  /* 0x000000042f057291 */ /* 0x000fe2000f8ec0ff */
[----:B------:R-:W-:Y:S02]  /*2ed0*/  UMOV UR6, 0x400 ;  /* 0x0000040000067882 */ /* 0x000fe40000000000 */
[----:B------:R-:W-:-:S06]  /*2ee0*/  ULEA UR6, UR47, UR6, 0x18 ;  /* 0x000000062f067291 */ /* 0x000fcc000f8ec0ff */
[----:B------:R-:W1:Y:S02]  /*2ef0*/  LDS.U8 R0, [UR5+0x1c] ;  /* 0x00001c05ff007984 */ /* 0x000e640008000000 */
[----:B-1----:R-:W-:-:S13]  /*2f00*/  ISETP.NE.AND P0, PT, R0, RZ, PT ;  /* 0x000000ff0000720c */ /* 0x002fda0003f05270 */
[----:B------:R-:W-:Y:S05]  /*2f10*/  @P0 BRA `(.L_x_54) ;  /* 0x0000000000580947 */ /* 0x000fea0003800000 */
[----:B------:R-:W-:-:S13]  /*2f20*/  ELECT P0, URZ, PT ;  /* 0x0000000000ff782f */ /* 0x000fda0003800000 */
[----:B------:R-:W-:Y:S05]  /*2f30*/  @!P0 BRA `(.L_x_55) ;  /* 0x0000000000608947 */ /* 0x000fea0003800000 */
[----:B------:R-:W-:Y:S01]  /*2f40*/  UMOV UR4, 0x10 ;  /* 0x0000001000047882 */ /* 0x000fe20000000000 */
[----:B------:R-:W-:Y:S01]  /*2f50*/  HFMA2 R0, -RZ, RZ, 0, 5.9604644775390625e-08 ;  /* 0x00000001ff007431 */ /* 0x000fe200000001ff */
[----:B------:R-:W-:-:S03]  /*2f60*/  MOV R3, 0xffff ;  /* 0x0000ffff00037802 */ /* 0x000fc60000000f00 */
[----:B------:R-:W-:Y:S04]  /*2f70*/  DEPBAR.LE SB1, 0x36 ;  /* 0x00009d800000791a */ /* 0x000fe80000000000 */
[----:B------:R-:W1:Y:S02]  /*2f80*/  UTCATOMSWS.FIND_AND_SET.ALIGN UP0, UR4, UR4 ;  /* 0x00000004000475e3 */ /* 0x000e640008000800 */
[----:B-1----:R-:W-:Y:S01]  /*2f90*/  MOV R4, UR4 ;  /* 0x0000000400047c02 */ /* 0x002fe20008000f00 */
[----:B------:R-:W-:Y:S06]  /*2fa0*/  BRA.U UP0, `(.L_x_56) ;  /* 0x0000000100187547 */ /* 0x000fec000b800000 */
.L_x_57:
[----:B------:R-:W-:Y:S05]  /*2fb0*/  NANOSLEEP 0x64 ;  /* 0x000000640000795d */ /* 0x000fea0003800000 */
[----:B------:R-:W-:-:S05]  /*2fc0*/  UMOV UR4, 0x10 ;  /* 0x0000001000047882 */ /* 0x000fca0000000000 */
[----:B------:R-:W-:Y:S04]  /*2fd0*/  DEPBAR.LE SB1, 0x36 ;  /* 0x00009d800000791a */ /* 0x000fe80000000000 */
[----:B------:R-:W1:Y:S02]  /*2fe0*/  UTCATOMSWS.FIND_AND_SET.ALIGN UP0, UR4, UR4 ;  /* 0x00000004000475e3 */ /* 0x000e640008000800 */
[----:B-1----:R-:W-:Y:S01]  /*2ff0*/  MOV R4, UR4 ;  /* 0x0000000400047c02 */ /* 0x002fe20008000f00 */
[----:B------:R-:W-:Y:S05]  /*3000*/  BRA.U !UP0, `(.L_x_57) ;  /* 0xfffffffd08e87547 */ /* 0x000fea000b83ffff */
.L_x_56:
[-C--:B------:R-:W-:Y:S02]  /*3010*/  SHF.L.U32 R3, R3, R4.reuse, RZ ;  /* 0x0000000403037219 */ /* 0x080fe400000006ff */
[----:B------:R-:W-:Y:S01]  /*3020*/  SHF.L.U32 R0, R0, R4, RZ ;  /* 0x0000000400007219 */ /* 0x000fe200000006ff */
[----:B------:R-:W-:Y:S02]  /*3030*/  IMAD.SHL.U32 R4, R4, 0x20, RZ ;  /* 0x0000002004047824 */ /* 0x000fe400078e00ff */
[----:B------:R1:W-:Y:S04]  /*3040*/  ATOMS.OR RZ, [UR5+0x14], R3 ;  /* 0x00001403ffff798c */ /* 0x0003e8000b000005 */
[----:B------:R1:W-:Y:S04]  /*3050*/  ATOMS.OR RZ, [UR5+0x18], R0 ;  /* 0x00001800ffff798c */ /* 0x0003e8000b000005 */
[----:B------:R1:W-:Y:S01]  /*3060*/  STS [UR6+0x120], R4 ;  /* 0x00012004ff007988 */ /* 0x0003e20008000806 */
[----:B------:R-:W-:Y:S05]  /*3070*/  BRA `(.L_x_55) ;  /* 0x0000000000107947 */ /* 0x000fea0003800000 */
.L_x_54:
[----:B------:R-:W-:Y:S02]  /*3080*/  MOV R0, 0xffffffff ;  /* 0xffffffff00007802 */ /* 0x000fe40000000f00 */
[----:B------:R-:W-:-:S03]  /*3090*/  MOV R4, 0x30c0 ;  /* 0x000030c000047802 */ /* 0x000fc60000000f00 */
[----:B------:R1:W-:Y:S04]  /*30a0*/  STS [UR6+0x120], R0 ;  /* 0x00012000ff007988 */ /* 0x0003e80008000806 */
[----:B-1---5:R-:W-:Y:S05]  /*30b0*/  CALL.REL.NOINC `($__internal_1_$__cuda_sm10x_tcgen05_guardrail_trap_phase_invalid_during_alloc) ;  /* 0x0000006c008c7944 */ /* 0x022fea0003c00000 */
.L_x_55:
[----:B------:R-:W-:Y:S05]  /*30c0*/  WARPSYNC.ALL ;  /* 0x0000000000007948 */ /* 0x000fea0003800000 */
[----:B------:R-:W2:Y:S01]  /*30d0*/  S2UR UR4, SR_CgaCtaId ;  /* 0x00000000000479c3 */ /* 0x000ea20000008800 */
[----:B------:R-:W-:Y:S01]  /*30e0*/  UMOV UR26, 0x400 ;  /* 0x00000400001a7882 */ /* 0x000fe20000000000 */
[----:B------:R-:W-:-:S06]  /*30f0*/  NOP ;  /* 0x0000000000007918 */ /* 0x000fcc0000000000 */
[----:B------:R-:W-:Y:S06]  /*3100*/  BAR.ARV 0x6, 0xa0 ;  /* 0x0182800000007b1d */ /* 0x000fec0000002000 */
[----:B------:R-:W3:Y:S01]  /*3110*/  LDCU UR5, c[0x0][0x38c] ;  /* 0x00007180ff0577ac */ /* 0x000ee20008000800 */
[----:B------:R-:W-:Y:S01]  /*3120*/  LOP3.LUT R2, R2, 0xffff, RZ, 0xc0, !PT ;  /* 0x0000ffff02027812 */ /* 0x000fe200078ec0ff */
[----:B------:R-:W-:Y:S01]  /*3130*/  IMAD.MOV.U32 R11, RZ, RZ, 0x1 ;  /* 0x00000001ff0b7424 */ /* 0x000fe200078e00ff */
[----:B------:R-:W-:Y:S01]  /*3140*/  CS2R R8, SRZ ;  /* 0x0000000000087805 */ /* 0x000fe2000001ff00 */
[----:B------:R-:W4:Y:S01]  /*3150*/  LDCU UR7, c[0x0][0x38c] ;  /* 0x00007180ff0777ac */ /* 0x000f220008000800 */
[----:B------:R-:W-:Y:S01]  /*3160*/  R2UR UR27, R2 ;  /* 0x00000000021b72ca */ /* 0x000fe200000e0000 */
[----:B------:R-:W-:Y:S01]  /*3170*/  IMAD.MOV.U32 R10, RZ, RZ, RZ ;  /* 0x000000ffff0a7224 */ /* 0x000fe200078e00ff */
[----:B------:R-:W-:Y:S01]  /*3180*/  UMOV UR31, URZ ;  /* 0x000000ff001f7c82 */ /* 0x000fe20008000000 */
[----:B------:R-:W-:Y:S01]  /*3190*/  UMOV UR22, URZ ;  /* 0x000000ff00167c82 */ /* 0x000fe20008000000 */
[----:B--2---:R-:W-:Y:S01]  /*31a0*/  ULEA UR26, UR4, UR26, 0x18 ;  /* 0x0000001a041a7291 */ /* 0x004fe2000f8ec0ff */
[----:B------:R-:W-:Y:S01]  /*31b0*/  UMOV UR38, 0x0 ;  /* 0x0000000000267882 */ /* 0x000fe20000000000 */
[----:B------:R-:W-:-:S02]  /*31c0*/  UMOV UR39, 0x8200010 ;  /* 0x0820001000277882 */ /* 0x000fc40000000000 */
[----:B------:R-:W-:Y:S02]  /*31d0*/  UIADD3 UR4, UPT, UPT, UR26, 0x8400, URZ ;  /* 0x000084001a047890 */ /* 0x000fe4000fffe0ff */
[----:B------:R-:W-:Y:S02]  /*31e0*/  UIADD3 UR6, UPT, UPT, UR26, 0x10400, URZ ;  /* 0x000104001a067890 */ /* 0x000fe4000fffe0ff */
[----:B---3--:R-:W-:Y:S01]  /*31f0*/  UIADD3 UR5, UPT, UPT, UR5, 0x3f, URZ ;  /* 0x0000003f05057890 */ /* 0x008fe2000fffe0ff */
[----:B-1----:R-:W1:Y:S01]  /*3200*/  LDS R0, [UR26+0x120] ;  /* 0x0001201aff007984 */ /* 0x002e620008000800 */
[----:B------:R-:W-:Y:S01]  /*3210*/  UMOV UR36, 0x0 ;  /* 0x0000000000247882 */ /* 0x000fe20000000000 */
[----:B------:R-:W-:Y:S01]  /*3220*/  UMOV UR37, 0x8200010 ;  /* 0x0820001000257882 */ /* 0x000fe20000000000 */
[----:B------:R-:W-:Y:S02]  /*3230*/  USHF.R.S32.HI UR40, URZ, 0x1f, UR5 ;  /* 0x0000001fff287899 */ /* 0x000fe40008011405 */
[----:B----4-:R-:W-:-:S02]  /*3240*/  UISETP.GE.AND UP4, UPT, UR7, 0x1, UPT ;  /* 0x000000010700788c */ /* 0x010fc4000bf86270 */
[----:B------:R-:W-:Y:S02]  /*3250*/  ULEA.HI UR40, UR40, UR5, URZ, 0x6 ;  /* 0x0000000528287291 */ /* 0x000fe4000f8f30ff */
[----:B------:R-:W-:Y:S02]  /*3260*/  USHF.R.U32.HI UR5, URZ, 0x4, UR4 ;  /* 0x00000004ff057899 */ /* 0x000fe40008011604 */
[----:B------:R-:W-:Y:S02]  /*3270*/  USHF.R.S32.HI UR40, URZ, 0x6, UR40 ;  /* 0x00000006ff287899 */ /* 0x000fe40008011428 */
[----:B------:R-:W-:Y:S02]  /*3280*/  USHF.R.U32.HI UR4, URZ, 0x4, UR6 ;  /* 0x00000004ff047899 */ /* 0x000fe40008011606 */
[----:B------:R-:W-:Y:S02]  /*3290*/  UISETP.LT.AND UP0, UPT, UR40, 0x1, UPT ;  /* 0x000000012800788c */ /* 0x000fe4000bf01270 */
[----:B------:R-:W-:-:S02]  /*32a0*/  ULOP3.LUT UR5, UR5, 0x3fff, URZ, 0xc0, !UPT ;  /* 0x00003fff05057892 */ /* 0x000fc4000f8ec0ff */
[----:B------:R-:W-:Y:S02]  /*32b0*/  ULOP3.LUT UR4, UR4, 0x3fff, URZ, 0xc0, !UPT ;  /* 0x00003fff04047892 */ /* 0x000fe4000f8ec0ff */
[----:B------:R-:W-:Y:S02]  /*32c0*/  USEL UR41, UR40, 0x1, !UP0 ;  /* 0x0000000128297887 */ /* 0x000fe4000c000000 */
[----:B------:R-:W-:Y:S02]  /*32d0*/  ULOP3.LUT UR28, UR5, 0x10000, URZ, 0xfc, !UPT ;  /* 0x00010000051c7892 */ /* 0x000fe4000f8efcff */
[----:B------:R-:W-:Y:S02]  /*32e0*/  ULOP3.LUT UR29, UR4, 0x10000, URZ, 0xfc, !UPT ;  /* 0x00010000041d7892 */ /* 0x000fe4000f8efcff */
[----:B------:R-:W-:Y:S01]  /*32f0*/  UIADD3 UR41, UPT, UPT, -UR41, URZ, URZ ;  /* 0x000000ff29297290 */ /* 0x000fe2000fffe1ff */
[----:B------:R-:W-:Y:S01]  /*3300*/  UMOV UR34, 0x0 ;  /* 0x0000000000227882 */ /* 0x000fe20000000000 */
[----:B------:R-:W-:Y:S01]  /*3310*/  UMOV UR35, 0x8200010 ;  /* 0x0820001000237882 */ /* 0x000fe20000000000 */
[----:B------:R-:W-:Y:S01]  /*3320*/  UMOV UR32, 0x0 ;  /* 0x0000000000207882 */ /* 0x000fe20000000000 */
[----:B------:R-:W-:Y:S01]  /*3330*/  UMOV UR33, 0x8200010 ;  /* 0x0820001000217882 */ /* 0x000fe20000000000 */
[----:B-1----:R-:W-:-:S15]  /*3340*/  R2UR UR42, R0 ;  /* 0x00000000002a72ca */ /* 0x002fde00000e0000 */
.L_x_64:
[----:B------:R-:W-:Y:S02]  /*3350*/  LEA R0, R10, UR26, 0x3 ;  /* 0x0000001a0a007c11 */ /* 0x000fe4000f8e18ff */
[----:B------:R-:W-:Y:S02]  /*3360*/  SHF.L.U32 R5, R9, 0x1f, RZ ;  /* 0x0000001f09057819 */ /* 0x000fe400000006ff */
[----:B------:R-:W-:Y:S01]  /*3370*/  PLOP3.LUT P0, PT, PT, PT, UP4, 0x80, 0x8 ;  /* 0x000000000008781c */ /* 0x000fe20003f0f048 */
[----:B------:R-:W-:Y:S01]  /*3380*/  VIADD R3, R0, 0x80 ;  /* 0x0000008000037836 */ /* 0x000fe20000000000 */
[----:B-1----:R-:W1:Y:S02]  /*3390*/  SYNCS.PHASECHK.TRANS64.TRYWAIT P1, [R0+URZ+0x70], R5 ;  /* 0x00007005000075a7 */ /* 0x002e6400080211ff */
[----:B-1-3--:R-:W-:Y:S09]  /*33a0*/  @!P1 BRA `(.L_x_58) ;  /* 0x0000006000d09947 */ /* 0x00aff20003800000 */
.L_x_147:
[----:B------:R-:W-:Y:S01]  /*33b0*/  LEA R4, R10, UR26, 0x4 ;  /* 0x0000001a0a047c11 */ /* 0x000fe2000f8e20ff */
[----:B------:R-:W-:Y:S01]  /*33c0*/  @UP4 ULEA UR4, UR22, UR26, 0x3 ;  /* 0x0000001a16044291 */ /* 0x000fe2000f8e18ff */
[----:B------:R-:W-:Y:S01]  /*33d0*/  PLOP3.LUT P2, PT, PT, PT, PT, 0x80, 0x8 ;  /* 0x000000000008781c */ /* 0x000fe20003f4f070 */
[----:B------:R-:W-:Y:S01]  /*33e0*/  ULEA UR30, UR31, UR26, 0x3 ;  /* 0x0000001a1f1e7291 */ /* 0x000fe2000f8e18ff */
[----:B------:R-:W-:Y:S01]  /*33f0*/  PRMT R3, RZ, 0x654, R3 ;  /* 0x00000654ff037816 */ /* 0x000fe20000000003 */
[----:B------:R-:W-:Y:S01]  /*3400*/  ULEA UR11, UR31, UR42, 0x7 ;  /* 0x0000002a1f0b7291 */ /* 0x000fe2000f8e38ff */
[----:B-1----:R-:W1:Y:S01]  /*3410*/  LDS.128 R4, [R4+0x100] ;  /* 0x0001000004047984 */ /* 0x002e620000000c00 */
[----:B------:R-:W-:Y:S02]  /*3420*/  @P0 SHF.L.U32 R2, R8, 0x1f, RZ ;  /* 0x0000001f08020819 */ /* 0x000fe400000006ff */
[----:B------:R-:W-:Y:S01]  /*3430*/  SHF.L.U32 R0, R11, 0x1f, RZ ;  /* 0x0000001f0b007819 */ /* 0x000fe200000006ff */
[----:B------:R-:W-:Y:S01]  /*3440*/  @!PT LDS RZ, [RZ] ;  /* 0x00000000fffff984 */ /* 0x000fe20000000800 */
[----:B------:R-:W-:Y:S01]  /*3450*/  @!PT LDS RZ, [RZ] ;  /* 0x00000000fffff984 */ /* 0x000fe20000000800 */
[----:B------:R-:W-:Y:S01]  /*3460*/  @!PT LDS RZ, [RZ] ;  /* 0x00000000fffff984 */ /* 0x000fe20000000800 */
[----:B------:R-:W-:Y:S01]  /*3470*/  @!PT LDS RZ, [RZ] ;  /* 0x00000000fffff984 */ /* 0x000fe20000000800 */
[----:B------:R2:W-:Y:S06]  /*3480*/  MEMBAR.ALL.CTA ;  /* 0x0000000000007992 */ /* 0x0005ec0000008000 */
[----:B--2---:R-:W2:Y:S02]  /*3490*/  FENCE.VIEW.ASYNC.S ;  /* 0x00000000000073c6 */ /* 0x004ea40000000000 */
[----:B--2---:R2:W-:Y:S01]  /*34a0*/  SYNCS.ARRIVE.TRANS64.RED.A1T0 RZ, [R3+URZ], RZ ;  /* 0x000000ff03ff79a7 */ /* 0x0045e200081004ff */
[----:B------:R2:W3:Y:S01]  /*34b0*/  @P0 SYNCS.PHASECHK.TRANS64.TRYWAIT P2, [UR4], R2 ;  /* 0x00000002ff0005a7 */ /* 0x0004e20008041104 */
[----:B-1----:R-:W-:Y:S01]  /*34c0*/  LOP3.LUT P1, RZ, R6, 0x1, RZ, 0xc0, !PT ;  /* 0x0000000106ff7812 */ /* 0x002fe2000782c0ff */
[----:B------:R-:W1:Y:S02]  /*34d0*/  SYNCS.PHASECHK.TRANS64.TRYWAIT P0, [UR30+0xb0], R0 ;  /* 0x0000b000ff0075a7 */ /* 0x000e64000800111e */
[----:B-123--:R-:W-:Y:S10]  /*34e0*/  @!P0 BRA `(.L_x_59) ;  /* 0x0000006000948947 */ /* 0x00eff40003800000 */
.L_x_149:
[----:B------:R-:W-:Y:S01]  /*34f0*/  IADD3 R10, PT, PT, R10, 0x1, RZ ;  /* 0x000000010a0a7810 */ /* 0x000fe20007ffe0ff */
[----:B------:R-:W-:Y:S06]  /*3500*/  BRA.U !UP4, `(.L_x_60) ;  /* 0x000000010cc07547 */ /* 0x000fec000b800000 */
[----:B------:R-:W-:Y:S01]  /*3510*/  UPLOP3.LUT UP2, UPT, UPT, UPT, UPT, 0x40, 0x4 ;  /* 0x000000000004789c */ /* 0x000fe20003f4e870 */
[----:B------:R-:W-:Y:S01]  /*3520*/  UMOV UR24, UR41 ;  /* 0x0000002900187c82 */ /* 0x000fe20008000000 */
[----:B------:R-:W-:Y:S01]  /*3530*/  UMOV UR23, UR40 ;  /* 0x0000002800177c82 */ /* 0x000fe20008000000 */
[----:B------:R-:W-:-:S08]  /*3540*/  UMOV UR10, UR22 ;  /* 0x00000016000a7c82 */ /* 0x000fd00008000000 */
.L_x_63:
[----:B------:R-:W-:Y:S02]  /*3550*/  UIADD3 UR24, UPT, UPT, UR24, 0x1, URZ ;  /* 0x0000000118187890 */ /* 0x000fe4000fffe0ff */
[----:B--2---:R-:W-:Y:S02]  /*3560*/  ULEA UR5, UR10, UR26, 0x3 ;  /* 0x0000001a0a057291 */ /* 0x004fe4000f8e18ff */
[----:B------:R-:W-:Y:S01]  /*3570*/  UISETP.NE.AND UP3, UPT, UR24, URZ, UPT ;  /* 0x000000ff1800728c */ /* 0x000fe2000bf65270 */
[----:B---3--:R-:W-:Y:S10]  /*3580*/  @P2 BRA `(.L_x_61) ;  /* 0x00000000000c2947 */ /* 0x008ff40003800000 */
[----:B-1----:R-:W-:Y:S04]  /*3590*/  SHF.L.U32 R3, R8, 0x1f, RZ ;  /* 0x0000001f08037819 */ /* 0x002fe800000006ff */
[----:B------:R-:W1:Y:S02]  /*35a0*/  SYNCS.PHASECHK.TRANS64.TRYWAIT P0, [UR5], R3 ;  /* 0x00000003ff0075a7 */ /* 0x000e640008001105 */
[----:B-1----:R-:W-:Y:S05]  /*35b0*/  @!P0 BRA `(.L_x_62) ;  /* 0x0000006000788947 */ /* 0x002fea0003800000 */
.L_x_61:
[----:B------:R-:W-:Y:S01]  /*35c0*/  UISETP.NE.AND UP0, UPT, UR23, 0x1, UPT ;  /* 0x000000011700788c */ /* 0x000fe2000bf05270 */
[----:B------:R-:W-:Y:S01]  /*35d0*/  PLOP3.LUT P2, PT, PT, PT, PT, 0x80, 0x8 ;  /* 0x000000000008781c */ /* 0x000fe20003f4f070 */
[----:B------:R-:W-:Y:S02]  /*35e0*/  UIADD3 UR4, UPT, UPT, UR10, 0x1, URZ ;  /* 0x000000010a047890 */ /* 0x000fe4000fffe0ff */
[----:B------:R-:W-:Y:S02]  /*35f0*/  UIADD3 UR25, UPT, UPT, UR5, 0x10, URZ ;  /* 0x0000001005197890 */ /* 0x000fe4000fffe0ff */
[----:B------:R-:W-:Y:S01]  /*3600*/  UISETP.NE.AND UP1, UPT, UR4, 0x2, UPT ;  /* 0x000000020400788c */ /* 0x000fe2000bf25270 */
[----:B------:R-:W-:Y:S01]  /*3610*/  PLOP3.LUT P0, PT, PT, PT, UP0, 0x80, 0x8 ;  /* 0x000000000008781c */ /* 0x000fe20003f0f008 */
[----:B------:R-:W-:Y:S02]  /*3620*/  UIADD3 UR23, UPT, UPT, UR23, -0x1, URZ ;  /* 0xffffffff17177890 */ /* 0x000fe4000fffe0ff */
[----:B------:R-:W-:Y:S02]  /*3630*/  USEL UR6, URZ, 0x1, UP1 ;  /* 0x00000001ff067887 */ /* 0x000fe40008800000 */
[----:B------:R-:W-:Y:S01]  /*3640*/  USEL UR22, UR4, URZ, UP1 ;  /* 0x000000ff04167287 */ /* 0x000fe20008800000 */
[----:B------:R-:W-:Y:S01]  /*3650*/  UMOV UR7, 0x40004040 ;  /* 0x4000404000077882 */ /* 0x000fe20000000000 */
[----:B------:R-:W-:Y:S02]  /*3660*/  UMOV UR5, 0x40004040 ;  /* 0x4000404000057882 */ /* 0x000fe40000000000 */
[----:B------:R-:W-:Y:S01]  /*3670*/  @UP0 ULEA UR4, UR22, UR26, 0x3 ;  /* 0x0000001a16040291 */ /* 0x000fe2000f8e18ff */
[----:B------:R-:W-:Y:S01]  /*3680*/  LOP3.LUT R8, R8, UR6, RZ, 0x3c, !PT ;  /* 0x0000000608087c12 */ /* 0x000fe2000f8e3cff */
[----:B------:R-:W-:Y:S01]  /*3690*/  ULEA UR6, UR10, UR29, 0xa ;  /* 0x0000001d0a067291 */ /* 0x000fe2000f8e50ff */
[----:B------:R-:W-:Y:S02]  /*36a0*/  UMOV UR21, 0x40004040 ;  /* 0x4000404000157882 */ /* 0x000fe40000000000 */
[----:B-1----:R-:W-:Y:S01]  /*36b0*/  @P0 SHF.L.U32 R0, R8, 0x1f, RZ ;  /* 0x0000001f08000819 */ /* 0x002fe200000006ff */
[----:B------:R-:W-:Y:S02]  /*36c0*/  UIADD3 UR20, UPT, UPT, UR6, 0x2, URZ ;  /* 0x0000000206147890 */ /* 0x000fe4000fffe0ff */
[----:B------:R-:W-:Y:S01]  /*36d0*/  UIADD3 UR16, UPT, UPT, UR6, 0x4, URZ ;  /* 0x0000000406107890 */ /* 0x000fe2000fffe0ff */
[----:B------:R2:W3:Y:S01]  /*36e0*/  @P0 SYNCS.PHASECHK.TRANS64.TRYWAIT P2, [UR4], R0 ;  /* 0x00000000ff0005a7 */ /* 0x0004e20008041104 */
[----:B------:R-:W-:Y:S02]  /*36f0*/  ULEA UR4, UR10, UR28, 0xa ;  /* 0x0000001c0a047291 */ /* 0x000fe4000f8e50ff */
[----:B------:R-:W-:Y:S02]  /*3700*/  UIADD3 UR12, UPT, UPT, UR6, 0x6, URZ ;  /* 0x00000006060c7890 */ /* 0x000fe4000fffe0ff */
[----:B------:R-:W-:Y:S02]  /*3710*/  UIADD3 UR18, UPT, UPT, UR4, 0x2, URZ ;  /* 0x0000000204127890 */ /* 0x000fe4000fffe0ff */
[----:B------:R-:W-:Y:S02]  /*3720*/  UIADD3 UR14, UPT, UPT, UR4, 0x4, URZ ;  /* 0x00000004040e7890 */ /* 0x000fe4000fffe0ff */
[----:B------:R-:W-:Y:S01]  /*3730*/  UIADD3 UR8, UPT, UPT, UR4, 0x6, URZ ;  /* 0x0000000604087890 */ /* 0x000fe2000fffe0ff */
[----:B------:R2:W-:Y:S01]  /*3740*/  UTCHMMA gdesc[UR4], gdesc[UR6], tmem[UR11], tmem[UR38], idesc[UR39], UP2 ;  /* 0x00ff2606040075ea */ /* 0x0005e2000900000b */
[----:B------:R-:W-:Y:S01]  /*3750*/  UPLOP3.LUT UP2, UPT, UPT, UPT, UPT, 0x80, 0x8 ;  /* 0x000000000008789c */ /* 0x000fe20003f4f070 */
[----:B------:R-:W-:Y:S01]  /*3760*/  UMOV UR19, 0x40004040 ;  /* 0x4000404000137882 */ /* 0x000fe20000000000 */
[----:B------:R-:W-:Y:S01]  /*3770*/  UMOV UR17, 0x40004040 ;  /* 0x4000404000117882 */ /* 0x000fe20000000000 */
[----:B------:R2:W-:Y:S01]  /*3780*/  UTCHMMA gdesc[UR18], gdesc[UR20], tmem[UR11], tmem[UR36], idesc[UR37], UPT ;  /* 0x00ff2414120075ea */ /* 0x0005e2000b80000b */
[----:B------:R-:W-:Y:S01]  /*3790*/  UMOV UR15, 0x40004040 ;  /* 0x40004040000f7882 */ /* 0x000fe20000000000 */
[----:B------:R-:W-:Y:S01]  /*37a0*/  UMOV UR13, 0x40004040 ;  /* 0x40004040000d7882 */ /* 0x000fe20000000000 */
[----:B------:R-:W-:Y:S01]  /*37b0*/  UMOV UR9, 0x40004040 ;  /* 0x4000404000097882 */ /* 0x000fe20000000000 */
[----:B------:R2:W-:Y:S01]  /*37c0*/  UTCHMMA gdesc[UR14], gdesc[UR16], tmem[UR11], tmem[UR34], idesc[UR35], UPT ;  /* 0x00ff22100e0075ea */ /* 0x0005e2000b80000b */
[----:B------:R2:W-:Y:S01]  /*37d0*/  UTCHMMA gdesc[UR8], gdesc[UR12], tmem[UR11], tmem[UR32], idesc[UR33], UPT ;  /* 0x00ff200c080075ea */ /* 0x0005e2000b80000b */
[----:B------:R2:W-:Y:S01]  /*37e0*/  UTCBAR.MULTICAST [UR25], URZ, UR27 ;  /* 0x000000ff190073e9 */ /* 0x0005e2000800081b */
[----:B------:R-:W-:Y:S01]  /*37f0*/  UMOV UR10, UR22 ;  /* 0x00000016000a7c82 */ /* 0x000fe20008000000 */
[----:B------:R-:W-:Y:S05]  /*3800*/  BRA.U UP3, `(.L_x_63) ;  /* 0xfffffffd03507547 */ /* 0x000fea000b83ffff */
.L_x_60:
[----:B--2---:R-:W-:Y:S01]  /*3810*/  UIADD3 UR4, UPT, UPT, UR31, 0x1, URZ ;  /* 0x000000011f047890 */ /* 0x004fe2000fffe0ff */
[C---:B------:R-:W-:Y:S01]  /*3820*/  ISETP.NE.AND P0, PT, R10.reuse, 0x2, PT ;  /* 0x000000020a00780c */ /* 0x040fe20003f05270 */
[----:B------:R-:W-:Y:S02]  /*3830*/  UIADD3 UR5, UPT, UPT, UR30, 0x90, URZ ;  /* 0x000000901e057890 */ /* 0x000fe4000fffe0ff */
[----:B------:R-:W-:Y:S01]  /*3840*/  UISETP.NE.AND UP0, UPT, UR4, 0x4, UPT ;  /* 0x000000040400788c */ /* 0x000fe2000bf05270 */
[----:B-1----:R-:W-:Y:S02]  /*3850*/  SEL R0, RZ, 0x1, P0 ;  /* 0x00000001ff007807 */ /* 0x002fe40000000000 */
[----:B------:R-:W-:Y:S01]  /*3860*/  SEL R10, R10, RZ, P0 ;  /* 0x000000ff0a0a7207 */ /* 0x000fe20000000000 */
[----:B------:R-:W-:Y:S01]  /*3870*/  USEL UR6, URZ, 0x1, UP0 ;  /* 0x00000001ff067887 */ /* 0x000fe20008000000 */
[----:B------:R-:W-:Y:S01]  /*3880*/  LOP3.LUT R9, R9, R0, RZ, 0x3c, !PT ;  /* 0x0000000009097212 */ /* 0x000fe200078e3cff */
[----:B------:R-:W-:Y:S01]  /*3890*/  USEL UR31, UR4, URZ, UP0 ;  /* 0x000000ff041f7287 */ /* 0x000fe20008000000 */
[----:B------:R1:W-:Y:S03]  /*38a0*/  UTCBAR [UR5], URZ ;  /* 0x000000ff050073e9 */ /* 0x0003e600080000ff */
[----:B------:R-:W-:Y:S01]  /*38b0*/  LOP3.LUT R11, R11, UR6, RZ, 0x3c, !PT ;  /* 0x000000060b0b7c12 */ /* 0x000fe2000f8e3cff */
[----:B------:R-:W-:Y:S07]  /*38c0*/  @P1 BRA `(.L_x_64) ;  /* 0xfffffff800a01947 */ /* 0x000fee000383ffff */
[----:B------:R-:W2:Y:S01]  /*38d0*/  S2UR UR8, SR_CgaCtaId ;  /* 0x00000000000879c3 */ /* 0x000ea20000008800 */
[----:B------:R-:W-:Y:S01]  /*38e0*/  ELECT P0, URZ, PT ;  /* 0x0000000000ff782f */ /* 0x000fe20003800000 */
[----:B------:R-:W-:Y:S01]  /*38f0*/  IMAD.MOV.U32 R0, RZ, RZ, 0x1 ;  /* 0x00000001ff007424 */ /* 0x000fe200078e00ff */
[----:B------:R-:W-:Y:S01]  /*3900*/  UIADD3 UR26, UPT, UPT, UR26, 0xb0, URZ ;  /* 0x000000b01a1a7890 */ /* 0x000fe2000fffe0ff */
[----:B------:R-:W-:Y:S01]  /*3910*/  SHF.L.U32 R3, R11, 0x1f, RZ ;  /* 0x0000001f0b037819 */ /* 0x000fe200000006ff */
[----:B------:R-:W-:-:S03]  /*3920*/  UMOV UR4, 0x40 ;  /* 0x0000004000047882 */ /* 0x000fc60000000000 */
[----:B------:R-:W-:Y:S01]  /*3930*/  UVIRTCOUNT.DEALLOC.SMPOOL 0x80 ;  /* 0x000000800000784c */ /* 0x000fe20000000000 */
[----:B--2---:R-:W-:Y:S02]  /*3940*/  ULEA UR8, UR8, UR4, 0x18 ;  /* 0x0000000408087291 */ /* 0x004fe4000f8ec0ff */
[----:B------:R-:W-:-:S07]  /*3950*/  ULEA UR4, UR31, UR26, 0x3 ;  /* 0x0000001a1f047291 */ /* 0x000fce000f8e18ff */
[----:B------:R2:W-:Y:S02]  /*3960*/  @P0 STS.U8 [UR8+0x1c], R0 ;  /* 0x00001c00ff000988 */ /* 0x0005e40008000008 */
[----:B------:R-:W4:Y:S02]  /*3970*/  SYNCS.PHASECHK.TRANS64.TRYWAIT P0, [UR4], R3 ;  /* 0x00000003ff0075a7 */ /* 0x000f240008001104 */
[----:B--2-4-:R-:W-:Y:S05]  /*3980*/  @!P0 BRA `(.L_x_65) ;  /* 0x0000005c009c8947 */ /* 0x014fea0003800000 */
.L_x_152:
[----:B------:R-:W-:-:S04]  /*3990*/  UIADD3 UR4, UPT, UPT, UR31, 0x1, URZ ;  /* 0x000000011f047890 */ /* 0x000fc8000fffe0ff */
[----:B------:R-:W-:-:S04]  /*39a0*/  UISETP.NE.AND UP0, UPT, UR4, 0x4, UPT ;  /* 0x000000040400788c */ /* 0x000fc8000bf05270 */
[----:B------:R-:W-:Y:S02]  /*39b0*/  USEL UR6, URZ, 0x1, UP0 ;  /* 0x00000001ff067887 */ /* 0x000fe40008000000 */
[----:B------:R-:W-:-:S04]  /*39c0*/  USEL UR4, UR4, URZ, UP0 ;  /* 0x000000ff04047287 */ /* 0x000fc80008000000 */
[----:B-1----:R-:W-:Y:S01]  /*39d0*/  ULEA UR5, UR4, UR26, 0x3 ;  /* 0x0000001a04057291 */ /* 0x002fe2000f8e18ff */
[----:B------:R-:W-:-:S04]  /*39e0*/  LOP3.LUT R2, R11, UR6, RZ, 0x3c, !PT ;  /* 0x000000060b027c12 */ /* 0x000fc8000f8e3cff */
[----:B--2---:R-:W-:-:S04]  /*39f0*/  SHF.L.U32 R3, R2, 0x1f, RZ ;  /* 0x0000001f02037819 */ /* 0x004fc800000006ff */
[----:B------:R-:W1:Y:S02]  /*3a00*/  SYNCS.PHASECHK.TRANS64.TRYWAIT P0, [UR5], R3 ;  /* 0x00000003ff0075a7 */ /* 0x000e640008001105 */
[----:B-1----:R-:W-:Y:S05]  /*3a10*/  @!P0 BRA `(.L_x_66) ;  /* 0x0000005c00908947 */ /* 0x002fea0003800000 */
.L_x_154:
[----:B------:R-:W-:-:S04]  /*3a20*/  UIADD3 UR4, UPT, UPT, UR4, 0x1, URZ ;  /* 0x0000000104047890 */ /* 0x000fc8000fffe0ff */
[----:B------:R-:W-:-:S04]  /*3a30*/  UISETP.NE.AND UP0, UPT, UR4, 0x4, UPT ;  /* 0x000000040400788c */ /* 0x000fc8000bf05270 */
[----:B------:R-:W-:Y:S02]  /*3a40*/  USEL UR6, URZ, 0x1, UP0 ;  /* 0x00000001ff067887 */ /* 0x000fe40008000000 */
[----:B------:R-:W-:-:S04]  /*3a50*/  USEL UR4, UR4, URZ, UP0 ;  /* 0x000000ff04047287 */ /* 0x000fc80008000000 */
[----:B------:R-:W-:Y:S01]  /*3a60*/  ULEA UR5, UR4, UR26, 0x3 ;  /* 0x0000001a04057291 */ /* 0x000fe2000f8e18ff */
[----:B------:R-:W-:-:S04]  /*3a70*/  LOP3.LUT R2, R2, UR6, RZ, 0x3c, !PT ;  /* 0x0000000602027c12 */ /* 0x000fc8000f8e3cff */
[----:B-1----:R-:W-:-:S04]  /*3a80*/  SHF.L.U32 R3, R2, 0x1f, RZ ;  /* 0x0000001f02037819 */ /* 0x002fc800000006ff */
[----:B------:R-:W1:Y:S02]  /*3a90*/  SYNCS.PHASECHK.TRANS64.TRYWAIT P0, [UR5], R3 ;  /* 0x00000003ff0075a7 */ /* 0x000e640008001105 */
[----:B-1----:R-:W-:Y:S05]  /*3aa0*/  @!P0 BRA `(.L_x_67) ;  /* 0x0000005c00848947 */ /* 0x002fea0003800000 */
.L_x_156:
[----:B------:R-:W-:-:S04]  /*3ab0*/  UIADD3 UR4, UPT, UPT, UR4, 0x1, URZ ;  /* 0x0000000104047890 */ /* 0x000fc8000fffe0ff */
[----:B------:R-:W-:-:S04]  /*3ac0*/  UISETP.NE.AND UP0, UPT, UR4, 0x4, UPT ;  /* 0x000000040400788c */ /* 0x000fc8000bf05270 */
[----:B------:R-:W-:Y:S02]  /*3ad0*/  USEL UR5, URZ, 0x1, UP0 ;  /* 0x00000001ff057887 */ /* 0x000fe40008000000 */
[----:B------:R-:W-:-:S04]  /*3ae0*/  USEL UR4, UR4, URZ, UP0 ;  /* 0x000000ff04047287 */ /* 0x000fc80008000000 */
[----:B------:R-:W-:Y:S01]  /*3af0*/  ULEA UR4, UR4, UR26, 0x3 ;  /* 0x0000001a04047291 */ /* 0x000fe2000f8e18ff */
[----:B-1----:R-:W-:-:S04]  /*3b00*/  LOP3.LUT R3, R2, UR5, RZ, 0x3c, !PT ;  /* 0x0000000502037c12 */ /* 0x002fc8000f8e3cff */
[----:B------:R-:W-:-:S04]  /*3b10*/  SHF.L.U32 R3, R3, 0x1f, RZ ;  /* 0x0000001f03037819 */ /* 0x000fc800000006ff */
[----:B------:R-:W1:Y:S02]  /*3b20*/  SYNCS.PHASECHK.TRANS64.TRYWAIT P0, [UR4], R3 ;  /* 0x00000003ff0075a7 */ /* 0x000e640008001104 */
[----:B-1----:R-:W-:Y:S05]  /*3b30*/  @!P0 BRA `(.L_x_68) ;  /* 0x0000005c00788947 */ /* 0x002fea0003800000 */
.L_x_158:
[----:B------:R-:W-:Y:S01]  /*3b40*/  NOP ;  /* 0x0000000000007918 */ /* 0x000fe20000000000 */
[----:B-1----:R-:W1:Y:S01]  /*3b50*/  LDS R0, [UR8+0x14] ;  /* 0x00001408ff007984 */ /* 0x002e620008000800 */
[----:B------:R-:W-:Y:S01]  /*3b60*/  ULOP3.LUT UR4, UR42, 0xffff, URZ, 0xc0, !UPT ;  /* 0x0000ffff2a047892 */ /* 0x000fe2000f8ec0ff */
[----:B------:R-:W-:Y:S01]  /*3b70*/  UMOV UR5, 0xffff ;  /* 0x0000ffff00057882 */ /* 0x000fe20000000000 */
[----:B------:R-:W-:Y:S02]  /*3b80*/  UMOV UR6, 0x1 ;  /* 0x0000000100067882 */ /* 0x000fe40000000000 */
[----:B------:R-:W-:-:S04]  /*3b90*/  USHF.R.U32.HI UR4, URZ, 0x5, UR4 ;  /* 0x00000005ff047899 */ /* 0x000fc80008011604 */
[----:B------:R-:W-:Y:S02]  /*3ba0*/  USHF.L.U32 UR5, UR5, UR4, URZ ;  /* 0x0000000405057299 */ /* 0x000fe400080006ff */
[----:B------:R-:W-:-:S04]  /*3bb0*/  USHF.L.U32 UR4, UR6, UR4, URZ ;  /* 0x0000000406047299 */ /* 0x000fc800080006ff */
[----:B-1----:R-:W-:-:S04]  /*3bc0*/  LOP3.LUT R0, R0, UR5, RZ, 0xc0, !PT ;  /* 0x0000000500007c12 */ /* 0x002fc8000f8ec0ff */
[----:B------:R-:W-:-:S13]  /*3bd0*/  ISETP.NE.AND P0, PT, R0, UR5, PT ;  /* 0x0000000500007c0c */ /* 0x000fda000bf05270 */
[----:B------:R-:W-:Y:S05]  /*3be0*/  @P0 BRA `(.L_x_69) ;  /* 0x0000000000580947 */ /* 0x000fea0003800000 */
[----:B------:R-:W1:Y:S02]  /*3bf0*/  LDS R0, [UR8+0x18] ;  /* 0x00001808ff007984 */ /* 0x000e640008000800 */
[----:B-1----:R-:W-:-:S04]  /*3c00*/  LOP3.LUT R0, R0, UR4, RZ, 0xc0, !PT ;  /* 0x0000000400007c12 */ /* 0x002fc8000f8ec0ff */
[----:B------:R-:W-:-:S13]  /*3c10*/  ISETP.NE.AND P0, PT, R0, UR4, PT ;  /* 0x0000000400007c0c */ /* 0x000fda000bf05270 */
[----:B------:R-:W-:Y:S05]  /*3c20*/  @P0 BRA `(.L_x_70) ;  /* 0x00000000003c0947 */ /* 0x000fea0003800000 */
[----:B------:R-:W1:Y:S01]  /*3c30*/  S2R R2, SR_LANEID ;  /* 0x0000000000027919 */ /* 0x000e620000000000 */
[----:B------:R-:W-:Y:S01]  /*3c40*/  ULOP3.LUT UR5, URZ, UR5, URZ, 0x33, !UPT ;  /* 0x00000005ff057292 */ /* 0x000fe2000f8e33ff */
[----:B------:R-:W-:Y:S01]  /*3c50*/  LOP3.LUT R4, RZ, UR4, RZ, 0x33, !PT ;  /* 0x00000004ff047c12 */ /* 0x000fe2000f8e33ff */
[----:B------:R-:W-:Y:S02]  /*3c60*/  VOTEU.ANY UR4, UPT, PT ;  /* 0x0000000000047886 */ /* 0x000fe400038e0100 */
[----:B------:R-:W-:Y:S01]  /*3c70*/  UFLO.U32 UR4, UR4 ;  /* 0x00000004000472bd */ /* 0x000fe200080e0000 */
[----:B------:R-:W2:Y:S01]  /*3c80*/  REDUX UR6, R4 ;  /* 0x00000000040673c4 */ /* 0x000ea20000000000 */
[----:B------:R-:W-:-:S06]  /*3c90*/  IMAD.U32 R0, RZ, RZ, UR5 ;  /* 0x00000005ff007e24 */ /* 0x000fcc000f8e00ff */
[----:B------:R4:W-:Y:S01]  /*3ca0*/  UTCATOMSWS.AND URZ, UR5 ;  /* 0x0000000500ff79e3 */ /* 0x0009e20008000000 */
[----:B------:R-:W3:Y:S01]  /*3cb0*/  REDUX UR7, R0 ;  /* 0x00000000000773c4 */ /* 0x000ee20000000000 */
[----:B-1----:R-:W-:Y:S01]  /*3cc0*/  ISETP.EQ.U32.AND P0, PT, R2, UR4, PT ;  /* 0x0000000402007c0c */ /* 0x002fe2000bf02070 */
[----:B--2---:R-:W-:Y:S01]  /*3cd0*/  IMAD.U32 R2, RZ, RZ, UR6 ;  /* 0x00000006ff027e24 */ /* 0x004fe2000f8e00ff */
[----:B---3--:R-:W-:-:S11]  /*3ce0*/  MOV R3, UR7 ;  /* 0x0000000700037c02 */ /* 0x008fd60008000f00 */
[----:B------:R4:W-:Y:S04]  /*3cf0*/  @P0 ATOMS.AND RZ, [UR8+0x14], R3 ;  /* 0x00001403ffff098c */ /* 0x0009e8000a800008 */
[----:B------:R4:W-:Y:S01]  /*3d00*/  @P0 ATOMS.AND RZ, [UR8+0x18], R2 ;  /* 0x00001802ffff098c */ /* 0x0009e2000a800008 */
[----:B------:R-:W-:Y:S05]  /*3d10*/  BRA `(.L_x_71) ;  /* 0x0000000000147947 */ /* 0x000fea0003800000 */
.L_x_70:
[----:B------:R-:W-:Y:S02]  /*3d20*/  MOV R2, 0x3d40 ;  /* 0x00003d4000027802 */ /* 0x000fe40000000f00 */
[----:B---3-5:R-:W-:Y:S05]  /*3d30*/  CALL.REL.NOINC `($__internal_0_$__cuda_sm10x_tcgen05_guardrail_trap_col_being_dealloced_not_returned_by_alloc) ;  /* 0x0000006000607944 */ /* 0x028fea0003c00000 */
[----:B------:R-:W-:Y:S05]  /*3d40*/  BRA `(.L_x_71) ;  /* 0x0000000000087947 */ /* 0x000fea0003800000 */
.L_x_69:
[----:B------:R-:W-:Y:S02]  /*3d50*/  MOV R2, 0x3d70 ;  /* 0x00003d7000027802 */ /* 0x000fe40000000f00 */
[----:B---3-5:R-:W-:Y:S05]  /*3d60*/  CALL.REL.NOINC `($__internal_2_$__cuda_sm10x_tcgen05_guardrail_trap_unallocated_columns_being_dealloced) ;  /* 0x00000060006c7944 */ /* 0x028fea0003c00000 */
.L_x_71:
[----:B------:R-:W-:Y:S01]  /*3d70*/  NOP ;  /* 0x0000000000007918 */ /* 0x000fe20000000000 */
[----:B----4-:R-:W-:Y:S05]  /*3d80*/  EXIT ;  /* 0x000000000000794d */ /* 0x010fea0003800000 */
.L_x_53:
[----:B------:R-:W-:-:S09]  /*3d90*/  UISETP.NE.OR UP0, UPT, UR17, 0x3, !UP3 ;  /* 0x000000031100788c */ /* 0x000fd2000df05670 */
[----:B------:R-:W-:Y:S05]  /*3da0*/  BRA.U UP0, `(.L_x_72) ;  /* 0x0000001100547547 */ /* 0x000fea000b800000 */
[----:B------:R-:W1:Y:S01]  /*3db0*/  LDCU UR31, c[0x0][0x370] ;  /* 0x00006e00ff1f77ac */ /* 0x000e620008000800 */
[----:B------:R-:W2:Y:S01]  /*3dc0*/  LDC.64 R16, c[0x0][0x348] ;  /* 0x0000d200ff107b82 */ /* 0x000ea20000000a00 */
[----:B------:R-:W-:Y:S02]  /*3dd0*/  HFMA2 R13, -RZ, RZ, 0, 0 ;  /* 0x00000000ff0d7431 */ /* 0x000fe400000001ff */
[----:B------:R-:W-:Y:S01]  /*3de0*/  IMAD.MOV.U32 R15, RZ, RZ, 0x1 ;  /* 0x00000001ff0f7424 */ /* 0x000fe200078e00ff */
[----:B------:R-:W1:Y:S01]  /*3df0*/  LDCU.128 UR48, c[0x0][0xb10] ;  /* 0x00016200ff3077ac */ /* 0x000e620008000c00 */
[----:B------:R-:W-:Y:S01]  /*3e00*/  IMAD.MOV.U32 R14, RZ, RZ, RZ ;  /* 0x000000ffff0e7224 */ /* 0x000fe200078e00ff */
[----:B------:R-:W-:Y:S01]  /*3e10*/  MOV R7, 0x2000 ;  /* 0x0000200000077802 */ /* 0x000fe20000000f00 */
[----:B------:R-:W3:Y:S01]  /*3e20*/  LDCU UR30, c[0x0][0x374] ;  /* 0x00006e80ff1e77ac */ /* 0x000ee20008000800 */
[----:B------:R-:W4:Y:S01]  /*3e30*/  LDC.64 R2, c[0x0][0x888] ;  /* 0x00022200ff027b82 */ /* 0x000f220000000a00 */
[----:B------:R-:W3:Y:S01]  /*3e40*/  LDCU UR15, c[0x0][0xb0c] ;  /* 0x00016180ff0f77ac */ /* 0x000ee20008000800 */
[----:B------:R-:W2:Y:S06]  /*3e50*/  LDCU UR40, c[0x0][0xb20] ;  /* 0x00016400ff2877ac */ /* 0x000eac0008000800 */
[----:B------:R-:W4:Y:S01]  /*3e60*/  LDC.64 R4, c[0x0][0x890] ;  /* 0x00022400ff047b82 */ /* 0x000f220000000a00 */
[----:B------:R-:W2:Y:S01]  /*3e70*/  LDCU UR4, c[0x0][0xb30] ;  /* 0x00016600ff0477ac */ /* 0x000ea20008000800 */
[----:B------:R-:W-:Y:S01]  /*3e80*/  UMOV UR21, 0x400 ;  /* 0x0000040000157882 */ /* 0x000fe20000000000 */
[----:B-1----:R-:W-:-:S02]  /*3e90*/  UIMAD.WIDE.U32 UR6, UR31, UR48, URZ ;  /* 0x000000301f0672a5 */ /* 0x002fc4000f8e00ff */
[----:B---3--:R-:W-:Y:S02]  /*3ea0*/  UIMAD.WIDE.U32 UR8, UR30, UR51, URZ ;  /* 0x000000331e0872a5 */ /* 0x008fe4000f8e00ff */
[----:B------:R-:W-:Y:S02]  /*3eb0*/  ULEA UR21, UR47, UR21, 0x18 ;  /* 0x000000152f157291 */ /* 0x000fe4000f8ec0ff */
[----:B------:R-:W-:Y:S02]  /*3ec0*/  UPLOP3.LUT UP3, UPT, UPT, UPT, UPT, 0x40, 0x4 ;  /* 0x000000000004789c */ /* 0x000fe40003f6e870 */
[----:B------:R-:W-:Y:S01]  /*3ed0*/  UIADD3 UR37, UPT, UPT, UR21, 0x38, URZ ;  /* 0x0000003815257890 */ /* 0x000fe2000fffe0ff */
[----:B------:R-:W-:Y:S01]  /*3ee0*/  UMOV UR6, UR7 ;  /* 0x0000000700067c82 */ /* 0x000fe20008000000 */
[----:B------:R-:W-:Y:S01]  /*3ef0*/  UMOV UR38, UR9 ;  /* 0x0000000900267c82 */ /* 0x000fe20008000000 */
[----:B------:R-:W-:Y:S02]  /*3f00*/  UISETP.GE.AND UP0, UPT, UR42, 0x1, UPT ;  /* 0x000000012a00788c */ /* 0x000fe4000bf06270 */
[----:B------:R-:W-:Y:S01]  /*3f10*/  UISETP.NE.AND UP4, UPT, UR42, 0x1, UPT ;  /* 0x000000012a00788c */ /* 0x000fe2000bf85270 */
[----:B------:R-:W1:Y:S01]  /*3f20*/  LDCU.64 UR22, c[0x0][0xb28] ;  /* 0x00016500ff1677ac */ /* 0x000e620008000a00 */
[----:B------:R-:W-:-:S02]  /*3f30*/  UISETP.NE.AND UP6, UPT, UR15, 0x1, UPT ;  /* 0x000000010f00788c */ /* 0x000fc4000bfc5270 */
[----:B------:R-:W-:Y:S02]  /*3f40*/  UISETP.NE.AND UP5, UPT, UR50, 0x1, UPT ;  /* 0x000000013200788c */ /* 0x000fe4000bfa5270 */
[----:B------:R-:W-:Y:S02]  /*3f50*/  UIADD3 UR33, UPT, UPT, UR21, 0x20, URZ ;  /* 0x0000002015217890 */ /* 0x000fe4000fffe0ff */
[----:B------:R-:W-:Y:S02]  /*3f60*/  UIADD3 UR25, UPT, UPT, UR21, 0x28, URZ ;  /* 0x0000002815197890 */ /* 0x000fe4000fffe0ff */
[----:B------:R-:W-:Y:S02]  /*3f70*/  UIADD3 UR17, UPT, UPT, UR21, 0x30, URZ ;  /* 0x0000003015117890 */ /* 0x000fe4000fffe0ff */
[----:B------:R-:W-:Y:S02]  /*3f80*/  UPRMT UR37, UR47, 0x654, UR37 ;  /* 0x000006542f257896 */ /* 0x000fe40008000025 */
[----:B------:R-:W-:-:S02]  /*3f90*/  USHF.R.U32.HI UR39, URZ, UR49, UR6 ;  /* 0x00000031ff277299 */ /* 0x000fc40008011606 */
[----:B--2---:R-:W-:Y:S02]  /*3fa0*/  USHF.R.U32.HI UR38, URZ, UR40, UR38 ;  /* 0x00000028ff267299 */ /* 0x004fe40008011626 */
[----:B------:R-:W-:-:S11]  /*3fb0*/  UISETP.NE.AND UP2, UPT, UR4, 0x1, UPT ;  /* 0x000000010400788c */ /* 0x000fd6000bf45270 */
.L_x_83:
[C---:B------:R-:W-:Y:S02]  /*3fc0*/  LEA R12, R14.reuse, UR21, 0x3 ;  /* 0x000000150e0c7c11 */ /* 0x040fe4000f8e18ff */
[----:B------:R-:W-:Y:S02]  /*3fd0*/  SHF.L.U32 R9, R13, 0x1f, RZ ;  /* 0x0000001f0d097819 */ /* 0x000fe400000006ff */
[----:B------:R-:W-:Y:S02]  /*3fe0*/  LEA R10, R14, UR21, 0x4 ;  /* 0x000000150e0a7c11 */ /* 0x000fe4000f8e20ff */
[----:B--2---:R-:W2:Y:S02]  /*3ff0*/  SYNCS.PHASECHK.TRANS64.TRYWAIT P0, [R12+URZ+0x70], R9 ;  /* 0x000070090c0075a7 */ /* 0x004ea400080011ff */
[----:B--2---:R-:W-:Y:S05]  /*4000*/  @!P0 BRA `(.L_x_73) ;  /* 0x00000058005c8947 */ /* 0x004fea0003800000 */
.L_x_159:
[----:B--2---:R-:W2:Y:S01]  /*4010*/  LDS.128 R8, [R10+0x100] ;  /* 0x000100000a087984 */ /* 0x004ea20000000c00 */
[----:B------:R-:W-:Y:S01]  /*4020*/  UISETP.GE.AND UP0, UPT, UR42, 0x1, UPT ;  /* 0x000000012a00788c */ /* 0x000fe2000bf06270 */
[----:B------:R-:W-:Y:S01]  /*4030*/  @!PT LDS RZ, [RZ] ;  /* 0x00000000fffff984 */ /* 0x000fe20000000800 */
[----:B------:R-:W-:Y:S01]  /*4040*/  @!PT LDS RZ, [RZ] ;  /* 0x00000000fffff984 */ /* 0x000fe20000000800 */
[----:B------:R-:W-:Y:S01]  /*4050*/  @!PT LDS RZ, [RZ] ;  /* 0x00000000fffff984 */ /* 0x000fe20000000800 */
[----:B------:R-:W-:Y:S01]  /*4060*/  @!PT LDS RZ, [RZ] ;  /* 0x00000000fffff984 */ /* 0x000fe20000000800 */
[----:B------:R3:W-:Y:S06]  /*4070*/  MEMBAR.ALL.CTA ;  /* 0x0000000000007992 */ /* 0x0007ec0000008000 */
[----:B---3--:R-:W3:Y:S01]  /*4080*/  FENCE.VIEW.ASYNC.S ;  /* 0x00000000000073c6 */ /* 0x008ee20000000000 */
[----:B--2---:R-:W-:Y:S11]  /*4090*/  LOP3.LUT P0, RZ, R10, 0x1, RZ, 0xc0, !PT ;  /* 0x000000010aff7812 */ /* 0x004ff6000780c0ff */
[----:B------:R-:W-:Y:S02]  /*40a0*/  @!UPT UIADD3 URZ, UPT, UPT, URZ, URZ, URZ ;  /* 0x000000fffffff290 */ /* 0x000fe4000fffe0ff */
[----:B---3--:R-:W-:Y:S01]  /*40b0*/  VOTEU.ANY UP1, P0 ;  /* 0x0000000000ff7886 */ /* 0x008fe20000020100 */
[----:B------:R-:W-:Y:S11]  /*40c0*/  PLOP3.LUT P0, PT, PT, PT, UP1, 0x80, 0x8 ;  /* 0x000000000008781c */ /* 0x000ff60003f0f018 */
[----:B------:R-:W-:Y:S02]  /*40d0*/  @!UPT UIADD3 URZ, UPT, UPT, URZ, URZ, URZ ;  /* 0x000000fffffff290 */ /* 0x000fe4000fffe0ff */
[----:B------:R-:W-:Y:S02]  /*40e0*/  @P0 SHF.R.U32.HI R0, RZ, 0x10, R9 ;  /* 0x00000010ff000819 */ /* 0x000fe40000011609 */
[----:B------:R-:W-:Y:S02]  /*40f0*/  @P0 MOV R6, R8 ;  /* 0x0000000800060202 */ /* 0x000fe40000000f00 */
[----:B------:R-:W-:Y:S01]  /*4100*/  @P0 R2UR UR4, R0 ;  /* 0x00000000000402ca */ /* 0x000fe200000e0000 */
[----:B------:R-:W-:Y:S01]  /*4110*/  VIADD R0, R12, 0x80 ;  /* 0x000000800c007836 */ /* 0x000fe20000000000 */
[----:B------:R-:W-:Y:S02]  /*4120*/  @P0 LOP3.LUT R8, R9, 0xffff, RZ, 0xc0, !PT ;  /* 0x0000ffff09080812 */ /* 0x000fe400078ec0ff */
[----:B------:R-:W-:Y:S02]  /*4130*/  @P0 R2UR UR6, R6 ;  /* 0x00000000060602ca */ /* 0x000fe400000e0000 */
[----:B------:R-:W-:Y:S02]  /*4140*/  PRMT R0, RZ, 0x654, R0 ;  /* 0x00000654ff007816 */ /* 0x000fe40000000000 */
[----:B------:R-:W-:Y:S02]  /*4150*/  @P0 R2UR UR5, R8 ;  /* 0x00000000080502ca */ /* 0x000fe400000e0000 */
[----:B------:R2:W-:Y:S03]  /*4160*/  SYNCS.ARRIVE.TRANS64.RED.A1T0 RZ, [R0+URZ], RZ ;  /* 0x000000ff00ff79a7 */ /* 0x0005e600081004ff */
[----:B------:R-:W-:Y:S04]  /*4170*/  @UP1 UMOV UR29, UR4 ;  /* 0x00000004001d1c82 */ /* 0x000fe80008000000 */
[----:B------:R-:W-:Y:S04]  /*4180*/  @UP1 UMOV UR14, UR6 ;  /* 0x00000006000e1c82 */ /* 0x000fe80008000000 */
[----:B------:R-:W-:Y:S01]  /*4190*/  @UP1 UMOV UR13, UR5 ;  /* 0x00000005000d1c82 */ /* 0x000fe20008000000 */
[----:B------:R-:W-:Y:S05]  /*41a0*/  BRA.U !UP0, `(.L_x_74) ;  /* 0x0000000108a47547 */ /* 0x000fea000b800000 */
[----:B------:R-:W-:Y:S02]  /*41b0*/  UIMAD.WIDE.U32 UR18, UR13, UR51, URZ ;  /* 0x000000330d1272a5 */ /* 0x000fe4000f8e00ff */
[----:B------:R-:W-:Y:S02]  /*41c0*/  UIMAD.WIDE.U32 UR26, UR14, UR48, URZ ;  /* 0x000000300e1a72a5 */ /* 0x000fe4000f8e00ff */
[----:B------:R-:W-:Y:S02]  /*41d0*/  USEL UR4, UR30, UR38, !UP5 ;  /* 0x000000261e047287 */ /* 0x000fe4000e800000 */
[----:B------:R-:W-:Y:S02]  /*41e0*/  USEL UR7, UR31, UR39, !UP6 ;  /* 0x000000271f077287 */ /* 0x000fe4000f000000 */
[----:B-1----:R-:W-:Y:S02]  /*41f0*/  UIMAD.WIDE.U32 UR8, UR4, UR22, URZ ;  /* 0x00000016040872a5 */ /* 0x002fe4000f8e00ff */
[----:B------:R-:W-:Y:S01]  /*4200*/  UIMAD.WIDE.U32 UR10, UR7, UR22, URZ ;  /* 0x00000016070a72a5 */ /* 0x000fe2000f8e00ff */
[----:B------:R-:W-:Y:S02]  /*4210*/  UMOV UR5, UR19 ;  /* 0x0000001300057c82 */ /* 0x000fe40008000000 */
[----:B------:R-:W-:Y:S03]  /*4220*/  USHF.R.U32.HI UR6, URZ, UR40, UR5 ;  /* 0x00000028ff067299 */ /* 0x000fe60008011605 */
[----:B------:R-:W-:Y:S01]  /*4230*/  UMOV UR5, UR27 ;  /* 0x0000001b00057c82 */ /* 0x000fe20008000000 */
[----:B------:R-:W-:Y:S02]  /*4240*/  USEL UR6, UR13, UR6, !UP5 ;  /* 0x000000060d067287 */ /* 0x000fe4000e800000 */
[----:B------:R-:W-:Y:S03]  /*4250*/  USHF.R.U32.HI UR12, URZ, UR49, UR5 ;  /* 0x00000031ff0c7299 */ /* 0x000fe60008011605 */
[----:B------:R-:W-:Y:S02]  /*4260*/  UMOV UR5, UR9 ;  /* 0x0000000900057c82 */ /* 0x000fe40008000000 */
[----:B------:R-:W-:Y:S03]  /*4270*/  @UP4 USHF.R.U32.HI UR4, URZ, UR23, UR5 ;  /* 0x00000017ff044299 */ /* 0x000fe60008011605 */
[----:B------:R-:W-:Y:S01]  /*4280*/  UMOV UR5, UR11 ;  /* 0x0000000b00057c82 */ /* 0x000fe20008000000 */
[----:B------:R-:W-:Y:S02]  /*4290*/  UIMAD UR4, UR42, UR4, URZ ;  /* 0x000000042a0472a4 */ /* 0x000fe4000f8e02ff */
[----:B------:R-:W-:Y:S02]  /*42a0*/  @UP4 USHF.R.U32.HI UR7, URZ, UR23, UR5 ;  /* 0x00000017ff074299 */ /* 0x000fe40008011605 */
[----:B------:R-:W-:Y:S02]  /*42b0*/  UIMAD.WIDE.U32 UR10, UR6, UR22, URZ ;  /* 0x00000016060a72a5 */ /* 0x000fe4000f8e00ff */
[----:B------:R-:W-:Y:S02]  /*42c0*/  USEL UR5, UR14, UR12, !UP6 ;  /* 0x0000000c0e057287 */ /* 0x000fe4000f000000 */
[----:B------:R-:W-:Y:S02]  /*42d0*/  UIMAD UR8, UR42, UR7, URZ ;  /* 0x000000072a0872a4 */ /* 0x000fe4000f8e02ff */
[----:B------:R-:W-:Y:S03]  /*42e0*/  UISETP.GE.AND UP0, UPT, UR6, UR4, UPT ;  /* 0x000000040600728c */ /* 0x000fe6000bf06270 */
[----:B------:R-:W-:Y:S01]  /*42f0*/  UMOV UR4, UR11 ;  /* 0x0000000b00047c82 */ /* 0x000fe20008000000 */
[----:B------:R-:W-:Y:S02]  /*4300*/  UISETP.GE.OR UP0, UPT, UR5, UR8, UP0 ;  /* 0x000000080500728c */ /* 0x000fe40008706670 */
[----:B------:R-:W-:Y:S02]  /*4310*/  USHF.R.U32.HI UR4, URZ, UR23, UR4 ;  /* 0x00000017ff047299 */ /* 0x000fe40008011604 */
[----:B------:R-:W-:Y:S02]  /*4320*/  UIMAD.WIDE.U32 UR8, UR5, UR22, URZ ;  /* 0x00000016050872a5 */ /* 0x000fe4000f8e00ff */
[----:B------:R-:W-:Y:S04]  /*4330*/  USEL UR10, UR6, UR4, !UP4 ;  /* 0x00000004060a7287 */ /* 0x000fe8000e000000 */
[----:B------:R-:W-:Y:S01]  /*4340*/  UIADD3 UR11, UPT, UPT, -UR10, URZ, URZ ;  /* 0x000000ff0a0b7290 */ /* 0x000fe2000fffe1ff */
[----:B------:R-:W-:Y:S02]  /*4350*/  @!UP0 UMOV UR4, UR9 ;  /* 0x0000000900048c82 */ /* 0x000fe40008000000 */
[----:B------:R-:W-:Y:S02]  /*4360*/  @!UP0 USHF.R.U32.HI UR4, URZ, UR23, UR4 ;  /* 0x00000017ff048299 */ /* 0x000fe40008011604 */
[----:B------:R-:W-:Y:S02]  /*4370*/  UIMAD UR8, UR42, UR11, UR6 ;  /* 0x0000000b2a0872a4 */ /* 0x000fe4000f8e0206 */
[----:B------:R-:W-:Y:S04]  /*4380*/  @!UP0 USEL UR4, UR5, UR4, !UP4 ;  /* 0x0000000405048287 */ /* 0x000fe8000e000000 */
[----:B------:R-:W-:Y:S02]  /*4390*/  @!UP0 UIMAD UR8, UR7, UR8, UR4 ;  /* 0x00000008070882a4 */ /* 0x000fe4000f8e0204 */
[----:B------:R-:W-:Y:S02]  /*43a0*/  @!UP0 UIADD3 UR9, UPT, UPT, UR10, -UR4, URZ ;  /* 0x800000040a098290 */ /* 0x000fe4000fffe0ff */
[----:B------:R-:W-:Y:S02]  /*43b0*/  UIADD3 UR4, UPT, UPT, -UR5, URZ, URZ ;  /* 0x000000ff05047290 */ /* 0x000fe4000fffe1ff */
[----:B------:R-:W-:Y:S02]  /*43c0*/  UIADD3 UR7, UPT, UPT, -UR6, URZ, URZ ;  /* 0x000000ff06077290 */ /* 0x000fe4000fffe1ff */
[----:B------:R-:W-:Y:S02]  /*43d0*/  @!UP0 UIMAD UR6, UR9, UR42, UR5 ;  /* 0x0000002a090682a4 */ /* 0x000fe4000f8e0205 */
[----:B------:R-:W-:Y:S02]  /*43e0*/  UIMAD UR14, UR15, UR4, UR14 ;  /* 0x000000040f0e72a4 */ /* 0x000fe4000f8e020e */
[----:B------:R-:W-:Y:S01]  /*43f0*/  UIMAD UR13, UR50, UR7, UR13 ;  /* 0x00000007320d72a4 */ /* 0x000fe2000f8e020d */
[----:B------:R-:W-:Y:S02]  /*4400*/  @!UP0 UMOV UR5, UR8 ;  /* 0x0000000800058c82 */ /* 0x000fe40008000000 */
[----:B------:R-:W-:Y:S02]  /*4410*/  UIMAD UR14, UR5, UR15, UR14 ;  /* 0x0000000f050e72a4 */ /* 0x000fe4000f8e020e */
[----:B------:R-:W-:Y:S11]  /*4420*/  UIMAD UR13, UR6, UR50, UR13 ;  /* 0x00000032060d72a4 */ /* 0x000ff6000f8e020d */
[----:B------:R-:W-:Y:S01]  /*4430*/  @!UPT UIADD3 URZ, UPT, UPT, URZ, URZ, URZ ;  /* 0x000000fffffff290 */ /* 0x000fe2000fffe0ff */
.L_x_74:
[----:B------:R-:W3:Y:S01]  /*4440*/  @!UP2 LDCU.128 UR8, c[0x0][0xb10] ;  /* 0x00016200ff08a7ac */ /* 0x000ee20008000c00 */
[C---:B----4-:R-:W-:Y:S02]  /*4450*/  ISETP.NE.U32.AND P1, PT, R4.reuse, RZ, PT ;  /* 0x000000ff0400720c */ /* 0x050fe40003f25070 */
[----:B------:R-:W-:Y:S02]  /*4460*/  ISETP.NE.U32.AND P0, PT, R4, RZ, PT ;  /* 0x000000ff0400720c */ /* 0x000fe40003f05070 */
[C---:B------:R-:W-:Y:S02]  /*4470*/  ISETP.NE.AND.EX P1, PT, R5.reuse, RZ, PT, P1 ;  /* 0x000000ff0500720c */ /* 0x040fe40003f25310 */
[----:B------:R-:W-:Y:S01]  /*4480*/  ISETP.NE.AND.EX P0, PT, R5, RZ, PT, P0 ;  /* 0x000000ff0500720c */ /* 0x000fe20003f05300 */
[----:B------:R-:W4:Y:S01]  /*4490*/  @!UP2 LDCU UR5, c[0x0][0xb0c] ;  /* 0x00016180ff05a7ac */ /* 0x000f220008000800 */
[----:B------:R-:W-:Y:S01]  /*44a0*/  SHF.L.U32 R9, R15, 0x1f, RZ ;  /* 0x0000001f0f097819 */ /* 0x000fe200000006ff */
[----:B------:R-:W-:Y:S02]  /*44b0*/  USHF.L.U32 UR35, UR16, 0x7, URZ ;  /* 0x0000000710237899 */ /* 0x000fe400080006ff */
[----:B------:R-:W-:Y:S02]  /*44c0*/  USHF.L.U32 UR34, UR20, 0x7, URZ ;  /* 0x0000000714227899 */ /* 0x000fe400080006ff */
[----:B---3--:R-:W-:Y:S07]  /*44d0*/  UIMAD.WIDE.U32 UR6, UR14, UR8, URZ ;  /* 0x000000080e0672a5 */ /* 0x008fee000f8e00ff */
[----:B------:R-:W-:Y:S01]  /*44e0*/  @!UP2 UMOV UR4, UR7 ;  /* 0x000000070004ac82 */ /* 0x000fe20008000000 */
[----:B----4-:R-:W-:Y:S02]  /*44f0*/  @!UP2 UISETP.NE.AND UP0, UPT, UR5, 0x1, UPT ;  /* 0x000000010500a88c */ /* 0x010fe4000bf05270 */
[----:B------:R-:W-:Y:S02]  /*4500*/  @!UP2 USHF.R.U32.HI UR4, URZ, UR9, UR4 ;  /* 0x00000009ff04a299 */ /* 0x000fe40008011604 */
[----:B------:R-:W-:Y:S02]  /*4510*/  UIMAD.WIDE.U32 UR6, UR13, UR11, URZ ;  /* 0x0000000b0d0672a5 */ /* 0x000fe4000f8e00ff */
[----:B------:R-:W-:Y:S02]  /*4520*/  @!UP2 USEL UR8, UR14, UR4, !UP0 ;  /* 0x000000040e08a287 */ /* 0x000fe4000c000000 */
[----:B------:R-:W-:Y:S03]  /*4530*/  @!UP2 UISETP.NE.AND UP0, UPT, UR10, 0x1, UPT ;  /* 0x000000010a00a88c */ /* 0x000fe6000bf05270 */
[----:B------:R-:W-:Y:S02]  /*4540*/  @!UP2 UMOV UR6, UR7 ;  /* 0x000000070006ac82 */ /* 0x000fe40008000000 */
[----:B------:R-:W3:Y:S02]  /*4550*/  @!UP2 LDCU UR4, c[0x0][0xb20] ;  /* 0x00016400ff04a7ac */ /* 0x000ee40008000800 */
[----:B---3--:R-:W-:Y:S04]  /*4560*/  @!UP2 USHF.R.U32.HI UR6, URZ, UR4, UR6 ;  /* 0x00000004ff06a299 */ /* 0x008fe80008011606 */
[----:B------:R-:W-:Y:S04]  /*4570*/  @!UP2 USEL UR6, UR13, UR6, !UP0 ;  /* 0x000000060d06a287 */ /* 0x000fe8000c000000 */
[----:B------:R-:W-:Y:S02]  /*4580*/  @!UP2 UIADD3 UR4, UPT, UPT, -UR8, UR6, URZ ;  /* 0x000000060804a290 */ /* 0x000fe4000fffe1ff */
[----:B------:R-:W-:Y:S02]  /*4590*/  @!UP2 UIADD3 UR6, UPT, UPT, UR8, -UR6, URZ ;  /* 0x800000060806a290 */ /* 0x000fe4000fffe0ff */
[----:B------:R-:W-:Y:S02]  /*45a0*/  @!UP2 UIMAD UR14, UR4, UR5, UR14 ;  /* 0x00000005040ea2a4 */ /* 0x000fe4000f8e020e */
[----:B------:R-:W-:Y:S01]  /*45b0*/  @!UP2 UIMAD UR13, UR6, UR10, UR13 ;  /* 0x0000000a060da2a4 */ /* 0x000fe2000f8e020d */
[----:B------:R-:W-:Y:S11]  /*45c0*/  BRA.U UP3, `(.L_x_75) ;  /* 0x0000000103107547 */ /* 0x000ff6000b800000 */
[----:B--2---:R-:W-:Y:S04]  /*45d0*/  MOV R0, UR43 ;  /* 0x0000002b00007c02 */ /* 0x004fe80008000f00 */
[----:B------:R-:W-:Y:S04]  /*45e0*/  SHF.L.U32 R11, R0, 0x1f, RZ ;  /* 0x0000001f000b7819 */ /* 0x000fe800000006ff */
[----:B------:R-:W2:Y:S02]  /*45f0*/  SYNCS.PHASECHK.TRANS64.TRYWAIT P2, [UR21+0x68], R11 ;  /* 0x0000680bff0075a7 */ /* 0x000ea40008041115 */
[----:B--2---:R-:W-:Y:S05]  /*4600*/  @!P2 BRA `(.L_x_76) ;  /* 0x0000005000f0a947 */ /* 0x004fea0003800000 */
.L_x_75:
[----:B------:R-:W-:Y:S05]  /*4610*/  @!P1 BRA `(.L_x_77) ;  /* 0x0000000000309947 */ /* 0x000fea0003800000 */
[----:B------:R-:W-:Y:S01]  /*4620*/  ISETP.NE.U32.AND P1, PT, R2, RZ, PT ;  /* 0x000000ff0200720c */ /* 0x000fe20003f25070 */
[----:B------:R-:W3:Y:S01]  /*4630*/  LDCU.64 UR4, c[0x0][0x358] ;  /* 0x00006b00ff0477ac */ /* 0x000ee20008000a00 */
[----:B------:R-:W-:Y:S02]  /*4640*/  IMAD.MOV.U32 R80, RZ, RZ, 0x1 ;  /* 0x00000001ff507424 */ /* 0x000fe400078e00ff */
[----:B------:R-:W-:Y:S11]  /*4650*/  ISETP.NE.AND.EX P1, PT, R3, RZ, PT, P1 ;  /* 0x000000ff0300720c */ /* 0x000ff60003f25310 */
[----:B------:R-:W-:Y:S02]  /*4660*/  @!UPT UIADD3 URZ, UPT, UPT, URZ, URZ, URZ ;  /* 0x000000fffffff290 */ /* 0x000fe4000fffe0ff */
[----:B--2---:R-:W2:Y:S01]  /*4670*/  @P1 LDC.64 R10, c[0x0][0x888] ;  /* 0x00022200ff0a1b82 */ /* 0x004ea20000000a00 */
[----:B------:R-:W-:Y:S04]  /*4680*/  @P1 IMAD R0, R4, UR36, RZ ;  /* 0x0000002404001c24 */ /* 0x000fe8000f8e02ff */
[----:B--2---:R-:W-:Y:S04]  /*4690*/  @P1 IMAD.WIDE R10, R0, 0x4, R10 ;  /* 0x00000004000a1825 */ /* 0x004fe800078e020a */
[----:B------:R-:W-:Y:S01]  /*46a0*/  HFMA2 R0, -RZ, RZ, 0, 5.9604644775390625e-08 ;  /* 0x00000001ff007431 */ /* 0x000fe200000001ff */
[----:B---3-5:R3:W5:Y:S04]  /*46b0*/  @P1 LDG.E R41, desc[UR4][R10.64] ;  /* 0x000000040a291981 */ /* 0x028768000c1e1900 */
[----:B------:R-:W-:Y:S01]  /*46c0*/  @!P1 PRMT R80, R0, 0x7610, R80 ;  /* 0x0000761000509816 */ /* 0x000fe20000000050 */
[----:B---3--:R-:W4:Y:S06]  /*46d0*/  @!P1 LDC R41, c[0x0][0x880] ;  /* 0x00022000ff299b82 */ /* 0x008f2c0000000800 */
.L_x_77:
[----:B----45:R-:W-:Y:S01]  /*46e0*/  @!P0 FSETP.EQ.AND P1, PT, R41, RZ, PT ;  /* 0x000000ff2900820b */ /* 0x030fe20003f22000 */
[----:B------:R-:W-:Y:S01]  /*46f0*/  @!UPT UIADD3 URZ, UPT, UPT, URZ, URZ, URZ ;  /* 0x000000fffffff290 */ /* 0x000fe2000fffe0ff */
[----:B------:R-:W-:Y:S11]  /*4700*/  @!P0 BRA `(.L_x_78) ;  /* 0x0000000000188947 */ /* 0x000ff60003800000 */
[----:B------:R-:W-:Y:S02]  /*4710*/  LOP3.LUT P0, RZ, R80, 0xff, RZ, 0xc0, !PT ;  /* 0x000000ff50ff7812 */ /* 0x000fe4000780c0ff */
[----:B------:R-:W-:Y:S04]  /*4720*/  ISETP.NE.U32.AND P1, PT, R2, RZ, PT ;  /* 0x000000ff0200720c */ /* 0x000fe80003f25070 */
[----:B------:R-:W-:Y:S04]  /*4730*/  ISETP.NE.AND.EX P1, PT, R3, RZ, PT, P1 ;  /* 0x000000ff0300720c */ /* 0x000fe80003f25310 */
[----:B------:R-:W-:Y:S03]  /*4740*/  PLOP3.LUT P1, PT, P1, PT, PT, 0x8, 0x80 ;  /* 0x000000000080781c */ /* 0x000fe60000f2e170 */
[----:B------:R-:W-:Y:S11]  /*4750*/  @P0 FSETP.EQ.AND P1, PT, R41, RZ, PT ;  /* 0x000000ff2900020b */ /* 0x000ff60003f22000 */
[----:B------:R-:W-:Y:S02]  /*4760*/  @!UPT UIADD3 URZ, UPT, UPT, URZ, URZ, URZ ;  /* 0x000000fffffff290 */ /* 0x000fe4000fffe0ff */
.L_x_78:
[----:B------:R-:W3:Y:S01]  /*4770*/  SYNCS.PHASECHK.TRANS64.TRYWAIT P2, [UR21+0x40], R9 ;  /* 0x00004009ff0075a7 */ /* 0x000ee20008041115 */
[----:B------:R-:W-:Y:S04]  /*4780*/  ELECT P0, URZ, PT ;  /* 0x0000000000ff782f */ /* 0x000fe80003800000 */
[----:B------:R-:W-:Y:S11]  /*4790*/  PLOP3.LUT P1, PT, P1, P0, PT, 0xf2, 0x2f ;  /* 0x00000000002f781c */ /* 0x000ff60000f21e72 */
[----:B------:R-:W-:Y:S02]  /*47a0*/  @!UPT UIADD3 URZ, UPT, UPT, URZ, URZ, URZ ;  /* 0x000000fffffff290 */ /* 0x000fe4000fffe0ff */
[----:B------:R-:W-:Y:S05]  /*47b0*/  @!P1 IADD3 R8, P0, PT, R16, 0x580, RZ ;  /* 0x0000058010089810 */ /* 0x000fea0007f1e0ff */
[----:B------:R-:W-:Y:S01]  /*47c0*/  @!P1 IMAD.X R6, RZ, RZ, R17, P0 ;  /* 0x000000ffff069224 */ /* 0x000fe200000e0611 */
[----:B---3--:R-:W-:Y:S07]  /*47d0*/  @!P2 BRA `(.L_x_79) ;  /* 0x000000500094a947 */ /* 0x008fee0003800000 */
.L_x_162:
[----:B------:R-:W-:Y:S01]  /*47e0*/  @!P1 R2UR UR5, R8 ;  /* 0x00000000080592ca */ /* 0x000fe200000e0000 */
[----:B------:R-:W-:Y:S01]  /*47f0*/  VOTEU.ALL UP0, P1 ;  /* 0x0000000000ff7886 */ /* 0x000fe20000800000 */
[----:B------:R-:W-:Y:S01]  /*4800*/  @!P1 R2UR UR4, R6 ;  /* 0x00000000060492ca */ /* 0x000fe200000e0000 */
[----:B--2---:R-:W-:Y:S01]  /*4810*/  @!P1 IMAD.MOV.U32 R0, RZ, RZ, 0x2000 ;  /* 0x00002000ff009424 */ /* 0x004fe200078e00ff */
[----:B------:R-:W-:Y:S01]  /*4820*/  UMOV UR8, 0x0 ;  /* 0x0000000000087882 */ /* 0x000fe20000000000 */
[----:B------:R-:W-:Y:S01]  /*4830*/  UMOV UR9, 0x10000000 ;  /* 0x1000000000097882 */ /* 0x000fe20000000000 */
[----:B------:R-:W-:Y:S01]  /*4840*/  @!UP0 UIADD3 UR32, UPT, UPT, UR21, 0x200, URZ ;  /* 0x0000020015208890 */ /* 0x000fe2000fffe0ff */
[----:B------:R-:W-:Y:S01]  /*4850*/  @!P1 IADD3 R8, P0, PT, R16, 0x580, RZ ;  /* 0x0000058010089810 */ /* 0x000fe20007f1e0ff */
[----:B------:R-:W-:Y:S01]  /*4860*/  VOTEU.ALL UP0, P1 ;  /* 0x0000000000ff7886 */ /* 0x000fe20000800000 */
[----:B------:R-:W-:Y:S03]  /*4870*/  UPRMT UR6, UR47, 0x654, UR33 ;  /* 0x000006542f067896 */ /* 0x000fe60008000021 */
[----:B------:R-:W-:Y:S02]  /*4880*/  @!P1 IMAD.X R6, RZ, RZ, R17, P0 ;  /* 0x000000ffff069224 */ /* 0x000fe400000e0611 */
[----:B------:R-:W-:Y:S02]  /*4890*/  IMAD.U32 R10, RZ, RZ, UR5 ;  /* 0x00000005ff0a7e24 */ /* 0x000fe4000f8e00ff */
[----:B------:R-:W-:Y:S03]  /*48a0*/  IMAD.U32 R11, RZ, RZ, UR4 ;  /* 0x00000004ff0b7e24 */ /* 0x000fe6000f8e00ff */
[----:B------:R-:W-:Y:S02]  /*48b0*/  @!P1 R2UR UR4, R10 ;  /* 0x000000000a0492ca */ /* 0x000fe400000e0000 */
[----:B------:R-:W-:Y:S11]  /*48c0*/  @!P1 R2UR UR5, R11 ;  /* 0x000000000b0592ca */ /* 0x000ff600000e0000 */
[----:B------:R-:W-:Y:S02]  /*48d0*/  @!UPT UIADD3 URZ, UPT, UPT, URZ, URZ, URZ ;  /* 0x000000fffffff290 */ /* 0x000fe4000fffe0ff */
[----:B------:R2:W-:Y:S01]  /*48e0*/  @!UP0 UTMALDG.3D [UR32], [UR4], desc[UR8] ;  /* 0x00000820040085b4 */ /* 0x0005e20008011000 */
[----:B------:R2:W-:Y:S01]  /*48f0*/  @!P1 SYNCS.ARRIVE.TRANS64.RED.A0TR RZ, [UR21+0x20], R0 ;  /* 0x00002000ffff99a7 */ /* 0x0005e20008300415 */
[----:B------:R-:W-:Y:S01]  /*4900*/  SYNCS.ARRIVE.TRANS64.RED.A1T0 RZ, [UR6], RZ ;  /* 0x000000ffffff79a7 */ /* 0x000fe20008100406 */
[----:B------:R-:W3:Y:S02]  /*4910*/  SYNCS.PHASECHK.TRANS64.TRYWAIT P2, [UR21+0x48], R9 ;  /* 0x00004809ff0075a7 */ /* 0x000ee40008041115 */
[----:B--23--:R-:W-:Y:S05]  /*4920*/  @!P2 BRA `(.L_x_80) ;  /* 0x000000500058a947 */ /* 0x00cfea0003800000 */
.L_x_164:
        /* <DEDUP_REMOVED lines=8> */
[----:B------:R-:W-:Y:S01]  /*49b0*/  @!UP0 UIADD3 UR24, UPT, UPT, UR21, 0x2200, URZ ;  /* 0x0000220015188890 */ /* 0x000fe2000fffe0ff */
[----:B------:R-:W-:Y:S01]  /*49c0*/  VOTEU.ALL UP0, P1 ;  /* 0x0000000000ff7886 */ /* 0x000fe20000800000 */
[----:B------:R-:W-:Y:S01]  /*49d0*/  UMOV UR27, UR35 ;  /* 0x00000023001b7c82 */ /* 0x000fe20008000000 */
[----:B------:R-:W-:Y:S02]  /*49e0*/  UMOV UR28, UR36 ;  /* 0x00000024001c7c82 */ /* 0x000fe40008000000 */
[----:B------:R-:W-:Y:S01]  /*49f0*/  IMAD.U32 R10, RZ, RZ, UR5 ;  /* 0x00000005ff0a7e24 */ /* 0x000fe2000f8e00ff */
[----:B------:R-:W-:Y:S01]  /*4a00*/  UPRMT UR6, UR47, 0x654, UR25 ;  /* 0x000006542f067896 */ /* 0x000fe20008000019 */
[----:B------:R-:W-:Y:S02]  /*4a10*/  IMAD.U32 R11, RZ, RZ, UR4 ;  /* 0x00000004ff0b7e24 */ /* 0x000fe4000f8e00ff */
[----:B------:R-:W-:Y:S01]  /*4a20*/  @!P1 IMAD.X R6, RZ, RZ, R17, P0 ;  /* 0x000000ffff069224 */ /* 0x000fe200000e0611 */
        /* <DEDUP_REMOVED lines=8> */
.L_x_166:
[----:B------:R-:W-:Y:S01]  /*4ab0*/  @!P1 R2UR UR5, R8 ;  /* 0x00000000080592ca */ /* 0x000fe200000e0000 */
[----:B------:R-:W-:Y:S01]  /*4ac0*/  VOTEU.ALL UP0, P1 ;  /* 0x0000000000ff7886 */ /* 0x000fe20000800000 */
[----:B------:R-:W-:Y:S01]  /*4ad0*/  @!P1 R2UR UR4, R6 ;  /* 0x00000000060492ca */ /* 0x000fe200000e0000 */
[----:B--2---:R-:W-:Y:S01]  /*4ae0*/  @!P1 IMAD.MOV.U32 R0, RZ, RZ, 0x2000 ;  /* 0x00002000ff009424 */ /* 0x004fe200078e00ff */
[----:B------:R-:W-:Y:S01]  /*4af0*/  UMOV UR8, 0x0 ;  /* 0x0000000000087882 */ /* 0x000fe20000000000 */
[----:B------:R-:W-:Y:S01]  /*4b00*/  UMOV UR9, 0x10000000 ;  /* 0x1000000000097882 */ /* 0x000fe20000000000 */
[----:B------:R-:W-:Y:S01]  /*4b10*/  @!UP0 UIADD3 UR18, UPT, UPT, UR34, 0x40, URZ ;  /* 0x0000004022128890 */ /* 0x000fe2000fffe0ff */
[----:B------:R-:W-:Y:S01]  /*4b20*/  VIADD R14, R14, 0x1 ;  /* 0x000000010e0e7836 */ /* 0x000fe20000000000 */
[----:B------:R-:W-:Y:S01]  /*4b30*/  @!UP0 UIADD3 UR16, UPT, UPT, UR21, 0x4200, URZ ;  /* 0x0000420015108890 */ /* 0x000fe2000fffe0ff */
[----:B------:R-:W-:Y:S01]  /*4b40*/  VOTEU.ALL UP0, P1 ;  /* 0x0000000000ff7886 */ /* 0x000fe20000800000 */
[----:B------:R-:W-:Y:S01]  /*4b50*/  UMOV UR19, UR35 ;  /* 0x0000002300137c82 */ /* 0x000fe20008000000 */
[----:B------:R-:W-:Y:S02]  /*4b60*/  UMOV UR20, UR36 ;  /* 0x0000002400147c82 */ /* 0x000fe40008000000 */
[----:B------:R-:W-:Y:S01]  /*4b70*/  IMAD.U32 R10, RZ, RZ, UR5 ;  /* 0x00000005ff0a7e24 */ /* 0x000fe2000f8e00ff */
[----:B------:R-:W-:Y:S01]  /*4b80*/  UPRMT UR6, UR47, 0x654, UR17 ;  /* 0x000006542f067896 */ /* 0x000fe20008000011 */
        /* <DEDUP_REMOVED lines=9> */
.L_x_168:
[----:B------:R-:W-:Y:S01]  /*4c20*/  @!P1 IADD3 R6, P0, PT, R16, 0x580, RZ ;  /* 0x0000058010069810 */ /* 0x000fe20007f1e0ff */
[----:B------:R-:W-:Y:S01]  /*4c30*/  VOTEU.ALL UP0, P1 ;  /* 0x0000000000ff7886 */ /* 0x000fe20000800000 */
[----:B------:R-:W-:Y:S01]  /*4c40*/  UMOV UR6, 0x0 ;  /* 0x0000000000067882 */ /* 0x000fe20000000000 */
[----:B------:R-:W-:Y:S01]  /*4c50*/  UMOV UR7, 0x10000000 ;  /* 0x1000000000077882 */ /* 0x000fe20000000000 */
[----:B------:R-:W-:Y:S01]  /*4c60*/  @!P1 R2UR UR5, R6 ;  /* 0x00000000060592ca */ /* 0x000fe200000e0000 */
[----:B--2---:R-:W-:Y:S01]  /*4c70*/  @!P1 IMAD.X R0, RZ, RZ, R17, P0 ;  /* 0x000000ffff009224 */ /* 0x004fe200000e0611 */
[----:B------:R-:W-:Y:S01]  /*4c80*/  @!UP0 UIADD3 UR10, UPT, UPT, UR34, 0x60, URZ ;  /* 0x00000060220a8890 */ /* 0x000fe2000fffe0ff */
[----:B------:R-:W-:Y:S01]  /*4c90*/  R2UR UR16, R82 ;  /* 0x00000000521072ca */ /* 0x000fe200000e0000 */
[----:B------:R-:W-:Y:S01]  /*4ca0*/  @!UP0 UIADD3 UR8, UPT, UPT, UR21, 0x6200, URZ ;  /* 0x0000620015088890 */ /* 0x000fe2000fffe0ff */
[----:B------:R-:W-:Y:S01]  /*4cb0*/  ISETP.NE.AND P0, PT, R14, 0x2, PT ;  /* 0x000000020e00780c */ /* 0x000fe20003f05270 */
[----:B------:R-:W-:Y:S01]  /*4cc0*/  @!UP0 UIADD3 UR9, UPT, UPT, UR21, 0x38, URZ ;  /* 0x0000003815098890 */ /* 0x000fe2000fffe0ff */
[----:B------:R-:W-:Y:S01]  /*4cd0*/  @!P1 R2UR UR4, R0 ;  /* 0x00000000000492ca */ /* 0x000fe200000e0000 */
[----:B------:R-:W-:Y:S01]  /*4ce0*/  VOTEU.ALL UP0, P1 ;  /* 0x0000000000ff7886 */ /* 0x000fe20000800000 */
[----:B------:R-:W-:Y:S01]  /*4cf0*/  UMOV UR11, UR35 ;  /* 0x00000023000b7c82 */ /* 0x000fe20008000000 */
[----:B------:R-:W-:Y:S01]  /*4d00*/  UMOV UR12, UR36 ;  /* 0x00000024000c7c82 */ /* 0x000fe20008000000 */
[----:B------:R-:W-:Y:S01]  /*4d10*/  SEL R0, RZ, 0x1, P0 ;  /* 0x00000001ff007807 */ /* 0x000fe20000000000 */
[----:B------:R-:W-:Y:S01]  /*4d20*/  UIADD3 UR20, UPT, UPT, UR13, UR63, URZ ;  /* 0x0000003f0d147290 */ /* 0x000fe2000fffe0ff */
[----:B------:R-:W-:Y:S01]  /*4d30*/  IMAD.U32 R8, RZ, RZ, UR5 ;  /* 0x00000005ff087e24 */ /* 0x000fe2000f8e00ff */
[----:B------:R-:W-:Y:S01]  /*4d40*/  LOP3.LUT R15, R15, 0x1, RZ, 0x3c, !PT ;  /* 0x000000010f0f7812 */ /* 0x000fe200078e3cff */
[----:B------:R-:W-:Y:S01]  /*4d50*/  UPLOP3.LUT UP3, UPT, UPT, UPT, UPT, 0x80, 0x8 ;  /* 0x000000000008789c */ /* 0x000fe20003f6f070 */
[----:B------:R-:W-:Y:S01]  /*4d60*/  LOP3.LUT R13, R13, R0, RZ, 0x3c, !PT ;  /* 0x000000000d0d7212 */ /* 0x000fe200078e3cff */
[----:B------:R-:W-:Y:S01]  /*4d70*/  UIADD3 UR16, UPT, UPT, UR14, UR16, URZ ;  /* 0x000000100e107290 */ /* 0x000fe2000fffe0ff */
[----:B------:R-:W-:Y:S01]  /*4d80*/  SEL R14, R14, RZ, P0 ;  /* 0x000000ff0e0e7207 */ /* 0x000fe20000000000 */
[----:B------:R-:W-:Y:S01]  /*4d90*/  UMOV UR36, UR29 ;  /* 0x0000001d00247c82 */ /* 0x000fe20008000000 */
[----:B------:R-:W-:Y:S01]  /*4da0*/  IMAD.U32 R9, RZ, RZ, UR4 ;  /* 0x00000004ff097e24 */ /* 0x000fe2000f8e00ff */
[----:B------:R-:W-:Y:S04]  /*4db0*/  @!P1 R2UR UR4, R8 ;  /* 0x00000000080492ca */ /* 0x000fe800000e0000 */
[----:B------:R-:W-:Y:S11]  /*4dc0*/  @!P1 R2UR UR5, R9 ;  /* 0x00000000090592ca */ /* 0x000ff600000e0000 */
[----:B------:R-:W-:Y:S02]  /*4dd0*/  @!UPT UIADD3 URZ, UPT, UPT, URZ, URZ, URZ ;  /* 0x000000fffffff290 */ /* 0x000fe4000fffe0ff */
[----:B------:R2:W-:Y:S01]  /*4de0*/  @!UP0 UTMALDG.3D [UR8], [UR4], desc[UR6] ;  /* 0x00000608040085b4 */ /* 0x0005e20008011000 */
[----:B------:R2:W-:Y:S01]  /*4df0*/  @!P1 SYNCS.ARRIVE.TRANS64.RED.A0TR RZ, [UR21+0x38], R7 ;  /* 0x00003807ffff99a7 */ /* 0x0005e20008300415 */
[----:B------:R-:W-:Y:S01]  /*4e00*/  SYNCS.ARRIVE.TRANS64.RED.A1T0 RZ, [UR37], RZ ;  /* 0x000000ffffff79a7 */ /* 0x000fe20008100425 */
[----:B------:R-:W-:Y:S05]  /*4e10*/  BRA.U UP1, `(.L_x_83) ;  /* 0xfffffff101687547 */ /* 0x000fea000b83ffff */
[----:B------:R-:W-:-:S04]  /*4e20*/  SHF.L.U32 R3, R15, 0x1f, RZ ;  /* 0x0000001f0f037819 */ /* 0x000fc800000006ff */
[----:B------:R-:W3:Y:S02]  /*4e30*/  SYNCS.PHASECHK.TRANS64.TRYWAIT P0, [UR21+0x40], R3 ;  /* 0x00004003ff0075a7 */ /* 0x000ee40008001115 */
[----:B---3--:R-:W-:Y:S05]  /*4e40*/  @!P0 BRA `(.L_x_84) ;  /* 0x0000004c00588947 */ /* 0x008fea0003800000 */
.L_x_170:
[----:B------:R-:W4:Y:S02]  /*4e50*/  SYNCS.PHASECHK.TRANS64.TRYWAIT P0, [UR21+0x48], R3 ;  /* 0x00004803ff0075a7 */ /* 0x000f240008001115 */
[----:B----4-:R-:W-:Y:S05]  /*4e60*/  @!P0 BRA `(.L_x_85) ;  /* 0x0000004c00688947 */ /* 0x010fea0003800000 */
.L_x_172:
[----:B------:R-:W4:Y:S02]  /*4e70*/  SYNCS.PHASECHK.TRANS64.TRYWAIT P0, [UR21+0x50], R3 ;  /* 0x00005003ff0075a7 */ /* 0x000f240008001115 */
[----:B----4-:R-:W-:Y:S05]  /*4e80*/  @!P0 BRA `(.L_x_86) ;  /* 0x0000004c00788947 */ /* 0x010fea0003800000 */
.L_x_174:
[----:B---3--:R-:W-:-:S07]  /*4e90*/  MOV R0, UR21 ;  /* 0x0000001500007c02 */ /* 0x008fce0008000f00 */
.L_x_87:
[----:B---3--:R-:W-:-:S04]  /*4ea0*/  SHF.L.U32 R3, R15, 0x1f, RZ ;  /* 0x0000001f0f037819 */ /* 0x008fc800000006ff */
[----:B------:R3:W4:Y:S03]  /*4eb0*/  SYNCS.PHASECHK.TRANS64.TRYWAIT P0, [R0+URZ+0x58], R3 ;  /* 0x00005803000075a7 */ /* 0x00072600080011ff */
[----:B----4-:R-:W-:Y:S05]  /*4ec0*/  @!P0 NANOSLEEP.SYNCS 0x989680 ;  /* 0x009896800000895d */ /* 0x010fea0003900000 */
[----:B------:R-:W4:Y:S02]  /*4ed0*/  @!P0 SYNCS.PHASECHK.TRANS64 P0, [R0+URZ+0x58], R3 ;  /* 0x00005803000085a7 */ /* 0x000f2400080010ff */
[----:B-12-4-:R-:W-:Y:S05]  /*4ee0*/  @P0 EXIT ;  /* 0x000000000000094d */ /* 0x016fea0003800000 */
[----:B------:R-:W-:Y:S05]  /*4ef0*/  BRA `(.L_x_87) ;  /* 0xfffffffc00e87947 */ /* 0x000fea000383ffff */
.L_x_72:
[----:B------:R-:W-:-:S06]  /*4f00*/  UISETP.GE.AND UP0, UPT, UR17, 0x4, UPT ;  /* 0x000000041100788c */ /* 0x000fcc000bf06270 */
[----:B------:R-:W-:-:S13]  /*4f10*/  PLOP3.LUT P0, PT, PT, PT, UP0, 0x80, 0x8 ;  /* 0x000000000008781c */ /* 0x000fda0003f0f008 */
[----:B------:R-:W-:Y:S05]  /*4f20*/  @!P0 EXIT ;  /* 0x000000000000894d */ /* 0x000fea0003800000 */
[----:B------:R-:W-:Y:S01]  /*4f30*/  BAR.SYNC.DEFER_BLOCKING 0x6, 0xa0 ;  /* 0x0182800000007b1d */ /* 0x000fe20000010000 */
[C---:B------:R-:W-:Y:S01]  /*4f40*/  IMAD.SHL.U32 R2, R94.reuse, 0x20, RZ ;  /* 0x000000205e027824 */ /* 0x040fe200078e00ff */
[C---:B------:R-:W-:Y:S01]  /*4f50*/  SHF.L.U32 R37, R94.reuse, 0x10, RZ ;  /* 0x000000105e257819 */ /* 0x040fe200000006ff */
[C---:B------:R-:W-:Y:S01]  /*4f60*/  IMAD.SHL.U32 R93, R94.reuse, 0x4, RZ ;  /* 0x000000045e5d7824 */ /* 0x040fe200078e00ff */
[----:B------:R-:W-:Y:S01]  /*4f70*/  LOP3.LUT R95, R94, 0x60, RZ, 0xc0, !PT ;  /* 0x000000605e5f7812 */ /* 0x000fe200078ec0ff */
[----:B------:R-:W-:Y:S01]  /*4f80*/  HFMA2 R86, -RZ, RZ, 0, 0 ;  /* 0x00000000ff567431 */ /* 0x000fe200000001ff */
[----:B------:R-:W-:Y:S02]  /*4f90*/  UMOV UR44, 0x400 ;  /* 0x00000400002c7882 */ /* 0x000fe40000000000 */
[----:B------:R-:W1:Y:S01]  /*4fa0*/  LDC.64 R78, c[0x0][0x8b0] ;  /* 0x00022c00ff4e7b82 */ /* 0x000e620000000a00 */
[----:B------:R-:W-:Y:S01]  /*4fb0*/  ULEA UR44, UR47, UR44, 0x18 ;  /* 0x0000002c2f2c7291 */ /* 0x000fe2000f8ec0ff */
[----:B------:R-:W-:Y:S01]  /*4fc0*/  LOP3.LUT R6, R2, 0xc0, RZ, 0xc0, !PT ;  /* 0x000000c002067812 */ /* 0x000fe200078ec0ff */
[----:B------:R-:W2:Y:S01]  /*4fd0*/  LDCU.64 UR6, c[0x0][0x890] ;  /* 0x00011200ff0677ac */ /* 0x000ea20008000a00 */
[----:B------:R-:W-:Y:S01]  /*4fe0*/  LOP3.LUT R92, R94, 0x2, RZ, 0xc0, !PT ;  /* 0x000000025e5c7812 */ /* 0x000fe200078ec0ff */
[----:B------:R-:W-:Y:S01]  /*4ff0*/  IMAD.MOV.U32 R90, RZ, RZ, 0x1 ;  /* 0x00000001ff5a7424 */ /* 0x000fe200078e00ff */
[----:B------:R-:W-:Y:S01]  /*5000*/  LOP3.LUT R93, R6, 0x18, R93, 0xf8, !PT ;  /* 0x00000018065d7812 */ /* 0x000fe200078ef85d */
[----:B------:R-:W-:Y:S01]  /*5010*/  UIADD3 UR4, UPT, UPT, UR44, 0x200, URZ ;  /* 0x000002002c047890 */ /* 0x000fe2000fffe0ff */
[----:B------:R-:W3:Y:S01]  /*5020*/  LDC.64 R76, c[0x0][0x8a8] ;  /* 0x00022a00ff4c7b82 */ /* 0x000ee20000000a00 */
[----:B------:R-:W-:Y:S01]  /*5030*/  LOP3.LUT R37, R37, 0x600000, RZ, 0xc0, !PT ;  /* 0x0060000025257812 */ /* 0x000fe200078ec0ff */
[----:B------:R-:W-:Y:S01]  /*5040*/  IMAD.MOV.U32 R36, RZ, RZ, RZ ;  /* 0x000000ffff247224 */ /* 0x000fe200078e00ff */
[----:B------:R-:W-:-:S02]  /*5050*/  LOP3.LUT R93, R93, 0xf20, R2, 0xf8, !PT ;  /* 0x00000f205d5d7812 */ /* 0x000fc400078ef802 */
[----:B------:R-:W-:Y:S01]  /*5060*/  CS2R R88, SRZ ;  /* 0x0000000000587805 */ /* 0x000fe2000001ff00 */
[----:B------:R-:W-:Y:S01]  /*5070*/  IMAD.U32 R84, RZ, RZ, UR4 ;  /* 0x00000004ff547e24 */ /* 0x000fe2000f8e00ff */
[----:B------:R-:W-:Y:S01]  /*5080*/  LOP3.LUT R94, R94, 0x4, RZ, 0xc0, !PT ;  /* 0x000000045e5e7812 */ /* 0x000fe200078ec0ff */
[----:B------:R-:W4:Y:S01]  /*5090*/  LDCU UR60, c[0x0][0x370] ;  /* 0x00006e00ff3c77ac */ /* 0x000f220008000800 */
[----:B------:R-:W4:Y:S02]  /*50a0*/  LDS R0, [UR44+0x120] ;  /* 0x0001202cff007984 */ /* 0x000f240008000800 */
[----:B------:R-:W-:Y:S01]  /*50b0*/  LEA R93, R93, R84, 0x1 ;  /* 0x000000545d5d7211 */ /* 0x000fe200078e08ff */
[----:B------:R-:W1:Y:S01]  /*50c0*/  LDCU UR43, c[0x0][0xb0c] ;  /* 0x00016180ff2b77ac */ /* 0x000e620008000800 */
[----:B--2---:R-:W-:Y:S01]  /*50d0*/  IMAD.U32 R97, RZ, RZ, UR6 ;  /* 0x00000006ff617e24 */ /* 0x004fe2000f8e00ff */
[----:B------:R-:W-:Y:S02]  /*50e0*/  MOV R96, UR7 ;  /* 0x0000000700607c02 */ /* 0x000fe40008000f00 */
[--C-:B------:R-:W-:Y:S01]  /*50f0*/  IMAD R92, R92, -0x10, R93.reuse ;  /* 0xfffffff05c5c7824 */ /* 0x100fe200078e025d */
[----:B------:R-:W2:Y:S01]  /*5100*/  LDCU UR39, c[0x0][0xb30] ;  /* 0x00016600ff2777ac */ /* 0x000ea20008000800 */
[----:B------:R-:W-:Y:S01]  /*5110*/  IMAD R91, R94, -0x10, R93 ;  /* 0xfffffff05e5b7824 */ /* 0x000fe200078e025d */
[----:B------:R-:W1:Y:S01]  /*5120*/  LDCU.64 UR54, c[0x0][0x888] ;  /* 0x00011100ff3677ac */ /* 0x000e620008000a00 */
[----:B------:R-:W1:Y:S01]  /*5130*/  LDCU.64 UR40, c[0x0][0xb28] ;  /* 0x00016500ff2877ac */ /* 0x000e620008000a00 */
[----:B------:R-:W1:Y:S01]  /*5140*/  LDCU.128 UR56, c[0x0][0xb10] ;  /* 0x00016200ff3877ac */ /* 0x000e620008000c00 */
[----:B------:R-:W1:Y:S01]  /*5150*/  LDCU UR53, c[0x0][0x374] ;  /* 0x00006e80ff3577ac */ /* 0x000e620008000800 */
[----:B------:R-:W-:Y:S01]  /*5160*/  UMOV UR52, URZ ;  /* 0x000000ff00347c82 */ /* 0x000fe20008000000 */
[----:B------:R-:W-:Y:S01]  /*5170*/  UMOV UR46, URZ ;  /* 0x000000ff002e7c82 */ /* 0x000fe20008000000 */
[----:B-1234-:R-:W-:-:S07]  /*5180*/  IMAD.IADD R37, R0, 0x1, R37 ;  /* 0x0000000100257824 */ /* 0x01efce00078e0225 */
.L_x_131:
[----:B------:R-:W-:Y:S02]  /*5190*/  LEA R3, R86, UR44, 0x3 ;  /* 0x0000002c56037c11 */ /* 0x000fe4000f8e18ff */
[----:B------:R-:W-:Y:S02]  /*51a0*/  SHF.L.U32 R0, R88, 0x1f, RZ ;  /* 0x0000001f58007819 */ /* 0x000fe400000006ff */
[----:B------:R-:W-:Y:S02]  /*51b0*/  LEA R5, R86, UR44, 0x4 ;  /* 0x0000002c56057c11 */ /* 0x000fe4000f8e20ff */
[----:B-1----:R-:W1:Y:S02]  /*51c0*/  SYNCS.PHASECHK.TRANS64.TRYWAIT P0, [R3+URZ+0x70], R0 ;  /* 0x00007000030075a7 */ /* 0x002e6400080011ff */
[----:B-12---:R-:W-:Y:S05]  /*51d0*/  @!P0 BRA `(.L_x_88) ;  /* 0x0000004800bc8947 */ /* 0x006fea0003800000 */
.L_x_175:
        /* <DEDUP_REMOVED lines=11> */
[----:B------:R-:W-:Y:S01]  /*5290*/  PLOP3.LUT P0, PT, PT, PT, UP1, 0x80, 0x8 ;  /* 0x000000000008781c */ /* 0x000fe20003f0f018 */
[----:B------:R-:W-:Y:S11]  /*52a0*/  UP2UR UR62, UPR, URZ, 0x2 ;  /* 0x00000002ff3e7883 */ /* 0x000ff60008000000 */
[----:B------:R-:W-:Y:S01]  /*52b0*/  @!UPT UIADD3 URZ, UPT, UPT, URZ, URZ, URZ ;  /* 0x000000fffffff290 */ /* 0x000fe2000fffe0ff */
[----:B-1----:R-:W-:Y:S02]  /*52c0*/  @P0 SHF.R.U32.HI R0, RZ, 0x10, R5 ;  /* 0x00000010ff000819 */ /* 0x002fe40000011605 */
        /* <DEDUP_REMOVED lines=12> */
[----:B------:R-:W2:Y:S01]  /*5390*/  LDCU UR12, c[0x0][0xb20] ;  /* 0x00016400ff0c77ac */ /* 0x000ea20008000800 */
[----:B------:R-:W-:Y:S02]  /*53a0*/  UIMAD.WIDE.U32 UR4, UR53, UR59, URZ ;  /* 0x0000003b350472a5 */ /* 0x000fe4000f8e00ff */
[----:B------:R-:W-:Y:S02]  /*53b0*/  UIMAD.WIDE.U32 UR6, UR60, UR56, URZ ;  /* 0x000000383c0672a5 */ /* 0x000fe4000f8e00ff */
[----:B------:R-:W-:Y:S02]  /*53c0*/  UISETP.NE.AND UP0, UPT, UR58, 0x1, UPT ;  /* 0x000000013a00788c */ /* 0x000fe4000bf05270 */
[----:B------:R-:W-:Y:S02]  /*53d0*/  UIMAD.WIDE.U32 UR8, UR37, UR59, URZ ;  /* 0x0000003b250872a5 */ /* 0x000fe4000f8e00ff */
[----:B------:R-:W-:Y:S02]  /*53e0*/  UIMAD.WIDE.U32 UR10, UR38, UR56, URZ ;  /* 0x00000038260a72a5 */ /* 0x000fe4000f8e00ff */
[----:B------:R-:W-:Y:S02]  /*53f0*/  UISETP.NE.AND UP1, UPT, UR43, 0x1, UPT ;  /* 0x000000012b00788c */ /* 0x000fe4000bf25270 */
[----:B------:R-:W-:Y:S01]  /*5400*/  UISETP.NE.AND UP2, UPT, UR42, 0x1, UPT ;  /* 0x000000012a00788c */ /* 0x000fe2000bf45270 */
[----:B------:R-:W-:Y:S02]  /*5410*/  UMOV UR4, UR5 ;  /* 0x0000000500047c82 */ /* 0x000fe40008000000 */
[----:B--2---:R-:W-:Y:S03]  /*5420*/  USHF.R.U32.HI UR5, URZ, UR12, UR4 ;  /* 0x0000000cff057299 */ /* 0x004fe60008011604 */
[----:B------:R-:W-:Y:S02]  /*5430*/  UMOV UR4, UR7 ;  /* 0x0000000700047c82 */ /* 0x000fe40008000000 */
[----:B------:R-:W-:Y:S02]  /*5440*/  USHF.R.U32.HI UR7, URZ, UR57, UR4 ;  /* 0x00000039ff077299 */ /* 0x000fe40008011604 */
[----:B------:R-:W-:Y:S02]  /*5450*/  USEL UR4, UR53, UR5, !UP0 ;  /* 0x0000000535047287 */ /* 0x000fe4000c000000 */
[----:B------:R-:W-:Y:S01]  /*5460*/  USEL UR7, UR60, UR7, !UP1 ;  /* 0x000000073c077287 */ /* 0x000fe2000c800000 */
[----:B------:R-:W-:Y:S01]  /*5470*/  UMOV UR5, UR9 ;  /* 0x0000000900057c82 */ /* 0x000fe20008000000 */
[----:B------:R-:W-:Y:S02]  /*5480*/  UIMAD.WIDE.U32 UR8, UR4, UR40, URZ ;  /* 0x00000028040872a5 */ /* 0x000fe4000f8e00ff */
[----:B------:R-:W-:Y:S03]  /*5490*/  USHF.R.U32.HI UR6, URZ, UR12, UR5 ;  /* 0x0000000cff067299 */ /* 0x000fe60008011605 */
[----:B------:R-:W-:Y:S01]  /*54a0*/  UMOV UR5, UR11 ;  /* 0x0000000b00057c82 */ /* 0x000fe20008000000 */
[----:B------:R-:W-:Y:S02]  /*54b0*/  UIMAD.WIDE.U32 UR10, UR7, UR40, URZ ;  /* 0x00000028070a72a5 */ /* 0x000fe4000f8e00ff */
[----:B------:R-:W-:Y:S02]  /*54c0*/  USHF.R.U32.HI UR12, URZ, UR57, UR5 ;  /* 0x00000039ff0c7299 */ /* 0x000fe40008011605 */
[----:B------:R-:W-:Y:S01]  /*54d0*/  USEL UR6, UR37, UR6, !UP0 ;  /* 0x0000000625067287 */ /* 0x000fe2000c000000 */
[----:B------:R-:W-:Y:S02]  /*54e0*/  UMOV UR5, UR9 ;  /* 0x0000000900057c82 */ /* 0x000fe40008000000 */
[----:B------:R-:W-:Y:S01]  /*54f0*/  UMOV UR10, UR11 ;  /* 0x0000000b000a7c82 */ /* 0x000fe20008000000 */
[----:B------:R-:W-:Y:S02]  /*5500*/  @UP2 USHF.R.U32.HI UR4, URZ, UR41, UR5 ;  /* 0x00000029ff042299 */ /* 0x000fe40008011605 */
[----:B------:R-:W-:Y:S02]  /*5510*/  @UP2 USHF.R.U32.HI UR7, URZ, UR41, UR10 ;  /* 0x00000029ff072299 */ /* 0x000fe4000801160a */
[----:B------:R-:W-:Y:S02]  /*5520*/  UIMAD UR4, UR42, UR4, URZ ;  /* 0x000000042a0472a4 */ /* 0x000fe4000f8e02ff */
        /* <DEDUP_REMOVED lines=8> */
[----:B------:R-:W-:Y:S02]  /*55b0*/  USEL UR11, UR6, UR4, !UP2 ;  /* 0x00000004060b7287 */ /* 0x000fe4000d000000 */
[----:B------:R-:W-:Y:S02]  /*55c0*/  UIADD3 UR8, UPT, UPT, -UR5, URZ, URZ ;  /* 0x000000ff05087290 */ /* 0x000fe4000fffe1ff */
[----:B------:R-:W-:Y:S01]  /*55d0*/  UIADD3 UR10, UPT, UPT, -UR11, URZ, URZ ;  /* 0x000000ff0b0a7290 */ /* 0x000fe2000fffe1ff */
[----:B------:R-:W-:Y:S01]  /*55e0*/  @!UP0 UMOV UR4, UR9 ;  /* 0x0000000900048c82 */ /* 0x000fe20008000000 */
[----:B------:R-:W-:Y:S02]  /*55f0*/  UIADD3 UR9, UPT, UPT, -UR6, URZ, URZ ;  /* 0x000000ff06097290 */ /* 0x000fe4000fffe1ff */
[----:B------:R-:W-:Y:S02]  /*5600*/  @!UP0 USHF.R.U32.HI UR4, URZ, UR41, UR4 ;  /* 0x00000029ff048299 */ /* 0x000fe40008011604 */
[----:B------:R-:W-:Y:S02]  /*5610*/  UIMAD UR10, UR42, UR10, UR6 ;  /* 0x0000000a2a0a72a4 */ /* 0x000fe4000f8e0206 */
[----:B------:R-:W-:Y:S04]  /*5620*/  @!UP0 USEL UR4, UR5, UR4, !UP2 ;  /* 0x0000000405048287 */ /* 0x000fe8000d000000 */
[----:B------:R-:W-:Y:S02]  /*5630*/  @!UP0 UIMAD UR10, UR7, UR10, UR4 ;  /* 0x0000000a070a82a4 */ /* 0x000fe4000f8e0204 */
[----:B------:R-:W-:Y:S02]  /*5640*/  @!UP0 UIADD3 UR11, UPT, UPT, UR11, -UR4, URZ ;  /* 0x800000040b0b8290 */ /* 0x000fe4000fffe0ff */
[----:B------:R-:W-:Y:S02]  /*5650*/  UIMAD UR7, UR43, UR8, UR38 ;  /* 0x000000082b0772a4 */ /* 0x000fe4000f8e0226 */
[----:B------:R-:W-:Y:S02]  /*5660*/  @!UP0 UIMAD UR6, UR11, UR42, UR5 ;  /* 0x0000002a0b0682a4 */ /* 0x000fe4000f8e0205 */
[----:B------:R-:W-:Y:S01]  /*5670*/  UIMAD UR4, UR58, UR9, UR37 ;  /* 0x000000093a0472a4 */ /* 0x000fe2000f8e0225 */
[----:B------:R-:W-:Y:S02]  /*5680*/  @!UP0 UMOV UR5, UR10 ;  /* 0x0000000a00058c82 */ /* 0x000fe40008000000 */
[----:B------:R-:W-:Y:S02]  /*5690*/  UIMAD UR38, UR5, UR43, UR7 ;  /* 0x0000002b052672a4 */ /* 0x000fe4000f8e0207 */
[----:B------:R-:W-:Y:S11]  /*56a0*/  UIMAD UR37, UR6, UR58, UR4 ;  /* 0x0000003a062572a4 */ /* 0x000ff6000f8e0204 */
[----:B------:R-:W-:Y:S01]  /*56b0*/  @!UPT UIADD3 URZ, UPT, UPT, URZ, URZ, URZ ;  /* 0x000000fffffff290 */ /* 0x000fe2000fffe0ff */
.L_x_89:
[----:B------:R-:W-:Y:S01]  /*56c0*/  UISETP.NE.AND UP0, UPT, UR39, 0x1, UPT ;  /* 0x000000012700788c */ /* 0x000fe2000bf05270 */
[----:B------:R-:W-:Y:S01]  /*56d0*/  LOP3.LUT P0, RZ, R84, 0x1b0, RZ, 0xc0, !PT ;  /* 0x000001b054ff7812 */ /* 0x000fe2000780c0ff */
[----:B------:R-:W-:Y:S01]  /*56e0*/  USHF.L.U32 UR50, UR16, 0x7, URZ ;  /* 0x0000000710327899 */ /* 0x000fe200080006ff */
[----:B------:R-:W-:Y:S01]  /*56f0*/  BSSY.RECONVERGENT B6, `(.L_x_90) ;  /* 0x0000034000067945 */ /* 0x000fe20003800200 */
[----:B------:R-:W-:Y:S01]  /*5700*/  USHF.L.U32 UR49, UR20, 0x7, URZ ;  /* 0x0000000714317899 */ /* 0x000fe200080006ff */
[----:B------:R-:W-:Y:S06]  /*5710*/  IADD3 R86, PT, PT, R86, 0x1, RZ ;  /* 0x0000000156567810 */ /* 0x000fec0007ffe0ff */
[----:B------:R-:W2:Y:S01]  /*5720*/  @!UP0 LDCU.128 UR12, c[0x0][0xb10] ;  /* 0x00016200ff0c87ac */ /* 0x000ea20008000c00 */
[----:B------:R-:W3:Y:S01]  /*5730*/  @!UP0 LDCU UR5, c[0x0][0xb0c] ;  /* 0x00016180ff0587ac */ /* 0x000ee20008000800 */
[----:B------:R-:W4:Y:S01]  /*5740*/  @!UP0 LDCU UR10, c[0x0][0xb20] ;  /* 0x00016400ff0a87ac */ /* 0x000f220008000800 */
[----:B--2---:R-:W-:Y:S02]  /*5750*/  UIMAD.WIDE.U32 UR8, UR38, UR12, URZ ;  /* 0x0000000c260872a5 */ /* 0x004fe4000f8e00ff */
[----:B------:R-:W-:Y:S02]  /*5760*/  UIMAD.WIDE.U32 UR6, UR37, UR15, URZ ;  /* 0x0000000f250672a5 */ /* 0x000fe4000f8e00ff */
[----:B------:R-:W-:Y:S03]  /*5770*/  @!UP0 UISETP.NE.AND UP1, UPT, UR14, 0x1, UPT ;  /* 0x000000010e00888c */ /* 0x000fe6000bf25270 */
[----:B------:R-:W-:Y:S01]  /*5780*/  @!UP0 UMOV UR4, UR9 ;  /* 0x0000000900048c82 */ /* 0x000fe20008000000 */
[----:B---3--:R-:W-:Y:S02]  /*5790*/  @!UP0 UISETP.NE.AND UP2, UPT, UR5, 0x1, UPT ;  /* 0x000000010500888c */ /* 0x008fe4000bf45270 */
[----:B------:R-:W-:Y:S01]  /*57a0*/  @!UP0 USHF.R.U32.HI UR4, URZ, UR13, UR4 ;  /* 0x0000000dff048299 */ /* 0x000fe20008011604 */
[----:B------:R-:W-:Y:S02]  /*57b0*/  @!UP0 UMOV UR6, UR7 ;  /* 0x0000000700068c82 */ /* 0x000fe40008000000 */
[----:B----4-:R-:W-:Y:S02]  /*57c0*/  @!UP0 USHF.R.U32.HI UR6, URZ, UR10, UR6 ;  /* 0x0000000aff068299 */ /* 0x010fe40008011606 */
[----:B------:R-:W-:Y:S02]  /*57d0*/  @!UP0 USEL UR7, UR38, UR4, !UP2 ;  /* 0x0000000426078287 */ /* 0x000fe4000d000000 */
[----:B------:R-:W-:Y:S04]  /*57e0*/  @!UP0 USEL UR6, UR37, UR6, !UP1 ;  /* 0x0000000625068287 */ /* 0x000fe8000c800000 */
[----:B------:R-:W-:Y:S02]  /*57f0*/  @!UP0 UIADD3 UR4, UPT, UPT, -UR7, UR6, URZ ;  /* 0x0000000607048290 */ /* 0x000fe4000fffe1ff */
[----:B------:R-:W-:Y:S02]  /*5800*/  @!UP0 UIADD3 UR6, UPT, UPT, UR7, -UR6, URZ ;  /* 0x8000000607068290 */ /* 0x000fe4000fffe0ff */
[----:B------:R-:W-:Y:S02]  /*5810*/  @!UP0 UIMAD UR38, UR4, UR5, UR38 ;  /* 0x00000005042682a4 */ /* 0x000fe4000f8e0226 */
[----:B------:R-:W-:Y:S01]  /*5820*/  @!UP0 UIMAD UR37, UR6, UR14, UR37 ;  /* 0x0000000e062582a4 */ /* 0x000fe2000f8e0225 */
[----:B------:R-:W-:Y:S11]  /*5830*/  @!P0 BRA `(.L_x_91) ;  /* 0x00000000007c8947 */ /* 0x000ff60003800000 */
[----:B------:R-:W2:Y:S01]  /*5840*/  LDCU.64 UR8, c[0x4][0x80] ;  /* 0x01001000ff0877ac */ /* 0x000ea20008000a00 */
[----:B------:R-:W-:Y:S01]  /*5850*/  MOV R2, 0x0 ;  /* 0x0000000000027802 */ /* 0x000fe20000000f00 */
[----:B------:R-:W-:Y:S02]  /*5860*/  HFMA2 R12, -RZ, RZ, 0, 5.9604644775390625e-08 ;  /* 0x00000001ff0c7431 */ /* 0x000fe400000001ff */
[----:B------:R-:W-:Y:S01]  /*5870*/  IMAD.MOV.U32 R8, RZ, RZ, 0x70 ;  /* 0x00000070ff087424 */ /* 0x000fe200078e00ff */
[----:B------:R3:W4:Y:S01]  /*5880*/  LDC.64 R14, c[0x4][R2] ;  /* 0x01000000020e7b82 */ /* 0x0007220000000a00 */
[----:B------:R-:W1:Y:S01]  /*5890*/  LDCU.64 UR6, c[0x4][0x88] ;  /* 0x01001100ff0677ac */ /* 0x000e620008000a00 */
[----:B------:R-:W-:Y:S01]  /*58a0*/  IMAD.MOV.U32 R13, RZ, RZ, RZ ;  /* 0x000000ffff0d7224 */ /* 0x000fe200078e00ff */
[----:B------:R-:W1:Y:S01]  /*58b0*/  LDCU.64 UR4, c[0x4][0x8] ;  /* 0x01000100ff0477ac */ /* 0x000e620008000a00 */
[----:B--2---:R-:W-:Y:S01]  /*58c0*/  MOV R5, UR9 ;  /* 0x0000000900057c02 */ /* 0x004fe20008000f00 */
[----:B------:R-:W-:Y:S01]  /*58d0*/  IMAD.U32 R4, RZ, RZ, UR8 ;  /* 0x00000008ff047e24 */ /* 0x000fe2000f8e00ff */
[----:B-1----:R-:W-:Y:S01]  /*58e0*/  MOV R7, UR7 ;  /* 0x0000000700077c02 */ /* 0x002fe20008000f00 */
[----:B------:R-:W-:Y:S01]  /*58f0*/  IMAD.U32 R6, RZ, RZ, UR6 ;  /* 0x00000006ff067e24 */ /* 0x000fe2000f8e00ff */
[----:B------:R-:W-:Y:S01]  /*5900*/  MOV R11, UR5 ;  /* 0x00000005000b7c02 */ /* 0x000fe20008000f00 */
[----:B------:R-:W-:Y:S02]  /*5910*/  IMAD.U32 R10, RZ, RZ, UR4 ;  /* 0x00000004ff0a7e24 */ /* 0x000fe4000f8e00ff */
[----:B------:R-:W-:Y:S07]  /*5920*/  LEPC R20, `(.L_x_92) ;  /* 0x000000001014794e */ /* 0x000fee0000000000 */
[----:B---345:R-:W-:Y:S05]  /*5930*/  CALL.ABS.NOINC R14 ;  /* 0x000000000e007343 */ /* 0x038fea0003c00000 */
.L_x_92:
[----:B------:R-:W1:Y:S01]  /*5940*/  LDCU.64 UR8, c[0x4][0x80] ;  /* 0x01001000ff0877ac */ /* 0x000e620008000a00 */
[----:B------:R-:W2:Y:S01]  /*5950*/  LDC.64 R2, c[0x4][R2] ;  /* 0x0100000002027b82 */ /* 0x000ea20000000a00 */
[----:B------:R-:W-:Y:S02]  /*5960*/  HFMA2 R12, -RZ, RZ, 0, 5.9604644775390625e-08 ;  /* 0x00000001ff0c7431 */ /* 0x000fe400000001ff */
[----:B------:R-:W-:Y:S02]  /*5970*/  IMAD.MOV.U32 R8, RZ, RZ, 0x70 ;  /* 0x00000070ff087424 */ /* 0x000fe400078e00ff */
[----:B------:R-:W-:Y:S01]  /*5980*/  IMAD.MOV.U32 R13, RZ, RZ, RZ ;  /* 0x000000ffff0d7224 */ /* 0x000fe200078e00ff */
[----:B------:R-:W3:Y:S01]  /*5990*/  LDCU.64 UR6, c[0x4][0x88] ;  /* 0x01001100ff0677ac */ /* 0x000ee20008000a00 */
[----:B------:R-:W4:Y:S01]  /*59a0*/  LDCU.64 UR4, c[0x4][0x8] ;  /* 0x01000100ff0477ac */ /* 0x000f220008000a00 */
[----:B-1----:R-:W-:Y:S02]  /*59b0*/  MOV R4, UR8 ;  /* 0x0000000800047c02 */ /* 0x002fe40008000f00 */
[----:B------:R-:W-:Y:S02]  /*59c0*/  MOV R5, UR9 ;  /* 0x0000000900057c02 */ /* 0x000fe40008000f00 */
[----:B---3--:R-:W-:Y:S01]  /*59d0*/  MOV R7, UR7 ;  /* 0x0000000700077c02 */ /* 0x008fe20008000f00 */
[----:B------:R-:W-:Y:S01]  /*59e0*/  IMAD.U32 R6, RZ, RZ, UR6 ;  /* 0x00000006ff067e24 */ /* 0x000fe2000f8e00ff */
[----:B----4-:R-:W-:Y:S01]  /*59f0*/  MOV R11, UR5 ;  /* 0x00000005000b7c02 */ /* 0x010fe20008000f00 */
[----:B------:R-:W-:Y:S02]  /*5a00*/  IMAD.U32 R10, RZ, RZ, UR4 ;  /* 0x00000004ff0a7e24 */ /* 0x000fe4000f8e00ff */
[----:B------:R-:W-:Y:S07]  /*5a10*/  LEPC R20, `(.L_x_91) ;  /* 0x000000001014794e */ /* 0x000fee0000000000 */
[----:B--2---:R-:W-:Y:S05]  /*5a20*/  CALL.ABS.NOINC R2 ;  /* 0x0000000002007343 */ /* 0x004fea0003c00000 */
.L_x_91:
[----:B------:R-:W-:Y:S05]  /*5a30*/  BSYNC.RECONVERGENT B6 ;  /* 0x0000000000067941 */ /* 0x000fea0003800200 */
.L_x_90:
[----:B------:R-:W-:Y:S02]  /*5a40*/  R2UR UR6, R83 ;  /* 0x00000000530672ca */ /* 0x000fe400000e0000 */
[----:B------:R-:W-:Y:S02]  /*5a50*/  R2UR UR5, R97 ;  /* 0x00000000610572ca */ /* 0x000fe400000e0000 */
[----:B------:R-:W-:Y:S02]  /*5a60*/  R2UR UR4, R96 ;  /* 0x00000000600472ca */ /* 0x000fe400000e0000 */
[----:B------:R-:W-:Y:S02]  /*5a70*/  ISETP.NE.U32.AND P4, PT, R78, RZ, PT ;  /* 0x000000ff4e00720c */ /* 0x000fe40003f85070 */
[----:B------:R-:W-:Y:S02]  /*5a80*/  ISETP.NE.U32.AND P2, PT, RZ, UR54, PT ;  /* 0x00000036ff007c0c */ /* 0x000fe4000bf45070 */
[----:B------:R-:W-:Y:S02]  /*5a90*/  ISETP.NE.AND.EX P4, PT, R79, RZ, PT, P4 ;  /* 0x000000ff4f00720c */ /* 0x000fe40003f85340 */
[----:B------:R-:W-:Y:S01]  /*5aa0*/  ISETP.NE.AND.EX P2, PT, RZ, UR55, PT, P2 ;  /* 0x00000037ff007c0c */ /* 0x000fe2000bf45320 */
[----:B------:R-:W-:Y:S02]  /*5ab0*/  UISETP.NE.AND UP2, UPT, UR6, URZ, UPT ;  /* 0x000000ff0600728c */ /* 0x000fe4000bf45270 */
[----:B------:R-:W-:Y:S04]  /*5ac0*/  UISETP.NE.U32.AND UP0, UPT, UR5, URZ, UPT ;  /* 0x000000ff0500728c */ /* 0x000fe8000bf05070 */
[----:B------:R-:W-:Y:S01]  /*5ad0*/  UISETP.NE.AND.EX UP1, UPT, UR4, URZ, UPT, UP0 ;  /* 0x000000ff0400728c */ /* 0x000fe2000bf25300 */
[----:B------:R-:W-:Y:S01]  /*5ae0*/  PLOP3.LUT P1, PT, PT, PT, UP2, 0x80, 0x8 ;  /* 0x000000000008781c */ /* 0x000fe20003f2f028 */
[----:B------:R-:W-:Y:S03]  /*5af0*/  UPLOP3.LUT UP0, UPT, UPT, UPT, UPT, 0x40, 0x4 ;  /* 0x000000000004789c */ /* 0x000fe60003f0e870 */
[----:B------:R-:W-:Y:S06]  /*5b00*/  @UP2 UPLOP3.LUT UP0, UPT, UPT, UPT, UP1, 0x80, 0x8 ;  /* 0x000000000008289c */ /* 0x000fec0003f0f010 */
[----:B------:R-:W-:Y:S01]  /*5b10*/  PLOP3.LUT P0, PT, PT, PT, UP0, 0x80, 0x8 ;  /* 0x000000000008781c */ /* 0x000fe20003f0f008 */
[----:B------:R-:W-:Y:S01]  /*5b20*/  @!UPT UIADD3 URZ, UPT, UPT, URZ, URZ, URZ ;  /* 0x000000fffffff290 */ /* 0x000fe2000fffe0ff */
[----:B------:R-:W-:Y:S11]  /*5b30*/  BRA.U !UP1, `(.L_x_93) ;  /* 0x0000000109407547 */ /* 0x000ff6000b800000 */
[----:B------:R-:W-:Y:S01]  /*5b40*/  UISETP.NE.U32.AND UP0, UPT, UR54, URZ, UPT ;  /* 0x000000ff3600728c */ /* 0x000fe2000bf05070 */
[----:B------:R-:W-:Y:S01]  /*5b50*/  R2UR UR6, R97 ;  /* 0x00000000610672ca */ /* 0x000fe200000e0000 */
[----:B------:R-:W2:Y:S01]  /*5b60*/  LDCU.64 UR8, c[0x0][0x358] ;  /* 0x00006b00ff0877ac */ /* 0x000ea20008000a00 */
[----:B------:R-:W-:Y:S02]  /*5b70*/  HFMA2 R80, -RZ, RZ, 0, 5.9604644775390625e-08 ;  /* 0x00000001ff507431 */ /* 0x000fe400000001ff */
[----:B-1----:R-:W-:Y:S01]  /*5b80*/  IMAD.MOV.U32 R0, RZ, RZ, 0x1 ;  /* 0x00000001ff007424 */ /* 0x002fe200078e00ff */
[----:B------:R-:W-:Y:S06]  /*5b90*/  UISETP.NE.AND.EX UP0, UPT, UR55, URZ, UPT, UP0 ;  /* 0x000000ff3700728c */ /* 0x000fec000bf05300 */
[----:B------:R-:W-:Y:S05]  /*5ba0*/  PLOP3.LUT P3, PT, PT, PT, UP0, 0x80, 0x8 ;  /* 0x000000000008781c */ /* 0x000fea0003f6f008 */
[----:B------:R-:W1:Y:S01]  /*5bb0*/  @UP0 LDCU.64 UR4, c[0x0][0x888] ;  /* 0x00011100ff0407ac */ /* 0x000e620008000a00 */
[----:B------:R-:W-:Y:S07]  /*5bc0*/  @UP0 UIMAD UR6, UR36, UR6, URZ ;  /* 0x00000006240602a4 */ /* 0x000fee000f8e02ff */
[----:B------:R-:W-:Y:S01]  /*5bd0*/  @!P3 PRMT R80, R0, 0x7610, R80 ;  /* 0x000076100050b816 */ /* 0x000fe20000000050 */
[----:B-1----:R-:W-:Y:S06]  /*5be0*/  @UP0 UIMAD.WIDE UR4, UR6, 0x4, UR4 ;  /* 0x00000004060408a5 */ /* 0x002fec000f8e0204 */
[----:B------:R-:W-:Y:S02]  /*5bf0*/  IMAD.U32 R2, RZ, RZ, UR4 ;  /* 0x00000004ff027e24 */ /* 0x000fe4000f8e00ff */
[----:B------:R-:W-:Y:S03]  /*5c00*/  IMAD.U32 R3, RZ, RZ, UR5 ;  /* 0x00000005ff037e24 */ /* 0x000fe6000f8e00ff */
[----:B------:R-:W1:Y:S02]  /*5c10*/  @!UP0 LDCU UR4, c[0x0][0x880] ;  /* 0x00011000ff0487ac */ /* 0x000e640008000800 */
[----:B--2--5:R2:W5:Y:S02]  /*5c20*/  @P3 LDG.E R41, desc[UR8][R2.64] ;  /* 0x0000000802293981 */ /* 0x024564000c1e1900 */
[----:B-12---:R-:W-:Y:S02]  /*5c30*/  @!P3 MOV R41, UR4 ;  /* 0x000000040029bc02 */ /* 0x006fe40008000f00 */
.L_x_93:
[----:B------:R-:W-:Y:S05]  /*5c40*/  @!P4 BRA `(.L_x_94) ;  /* 0x000000000024c947 */ /* 0x000fea0003800000 */
[----:B------:R-:W-:Y:S01]  /*5c50*/  ISETP.NE.U32.AND P3, PT, R76, RZ, PT ;  /* 0x000000ff4c00720c */ /* 0x000fe20003f65070 */
[----:B------:R-:W2:Y:S03]  /*5c60*/  LDCU.64 UR4, c[0x0][0x358] ;  /* 0x00006b00ff0477ac */ /* 0x000ea60008000a00 */
[----:B------:R-:W-:Y:S11]  /*5c70*/  ISETP.NE.AND.EX P3, PT, R77, RZ, PT, P3 ;  /* 0x000000ff4d00720c */ /* 0x000ff60003f65330 */
[----:B------:R-:W-:Y:S02]  /*5c80*/  @!UPT UIADD3 URZ, UPT, UPT, URZ, URZ, URZ ;  /* 0x000000fffffff290 */ /* 0x000fe4000fffe0ff */
[----:B------:R-:W3:Y:S01]  /*5c90*/  @P3 LDC.64 R2, c[0x0][0x8a8] ;  /* 0x00022a00ff023b82 */ /* 0x000ee20000000a00 */
[----:B-1----:R-:W-:Y:S04]  /*5ca0*/  @P3 IMAD R0, R78, UR36, RZ ;  /* 0x000000244e003c24 */ /* 0x002fe8000f8e02ff */
[----:B---3--:R-:W-:Y:S05]  /*5cb0*/  @P3 IMAD.WIDE R2, R0, 0x4, R2 ;  /* 0x0000000400023825 */ /* 0x008fea00078e0202 */
[----:B--2--5:R2:W5:Y:S02]  /*5cc0*/  @P3 LDG.E R38, desc[UR4][R2.64] ;  /* 0x0000000402263981 */ /* 0x024564000c1e1900 */
[----:B--2---:R-:W3:Y:S02]  /*5cd0*/  @!P3 LDC R38, c[0x0][0x8a0] ;  /* 0x00022800ff26bb82 */ /* 0x004ee40000000800 */
.L_x_94:
[----:B-----5:R-:W-:Y:S01]  /*5ce0*/  FSETP.NEU.AND P3, PT, R41, RZ, PT ;  /* 0x000000ff2900720b */ /* 0x020fe20003f6d000 */
[----:B------:R-:W-:Y:S01]  /*5cf0*/  BSSY B1, `(.L_x_95) ;  /* 0x0000039000017945 */ /* 0x000fe20003800000 */
[----:B------:R-:W-:Y:S01]  /*5d00*/  SEL R3, RZ, 0xffffffff, P2 ;  /* 0xffffffffff037807 */ /* 0x000fe20001000000 */
[----:B------:R-:W-:Y:S01]  /*5d10*/  IMAD.MOV.U32 R47, RZ, RZ, 0x1 ;  /* 0x00000001ff2f7424 */ /* 0x000fe200078e00ff */
[----:B------:R-:W-:Y:S01]  /*5d20*/  @P1 LOP3.LUT P2, RZ, R80, 0xff, RZ, 0xc0, !PT ;  /* 0x000000ff50ff1812 */ /* 0x000fe2000784c0ff */
[----:B------:R-:W-:Y:S01]  /*5d30*/  IMAD R39, R36, 0x80, R37 ;  /* 0x0000008024277824 */ /* 0x000fe200078e0225 */
[----:B------:R-:W-:Y:S01]  /*5d40*/  @P1 SEL R2, RZ, 0xffffffff, P3 ;  /* 0xffffffffff021807 */ /* 0x000fe20001800000 */
[----:B------:R-:W-:Y:S01]  /*5d50*/  IMAD R87, R94, -0x10, R92 ;  /* 0xfffffff05e577824 */ /* 0x000fe200078e025c */
[----:B------:R-:W-:Y:S01]  /*5d60*/  LOP3.LUT R90, R90, 0x1, RZ, 0x3c, !PT ;  /* 0x000000015a5a7812 */ /* 0x000fe200078e3cff */
[----:B------:R-:W-:Y:S01]  /*5d70*/  IMAD.MOV.U32 R46, RZ, RZ, RZ ;  /* 0x000000ffff2e7224 */ /* 0x000fe200078e00ff */
[----:B------:R-:W-:Y:S02]  /*5d80*/  @P0 SEL R2, R3, R2, !P2 ;  /* 0x0000000203020207 */ /* 0x000fe40005000000 */
[----:B------:R-:W-:Y:S02]  /*5d90*/  CS2R R74, SRZ ;  /* 0x00000000004a7805 */ /* 0x000fe4000001ff00 */
[----:B------:R-:W-:Y:S02]  /*5da0*/  LEA R99, R36, UR44, 0x3 ;  /* 0x0000002c24637c11 */ /* 0x000fe4000f8e18ff */
[----:B------:R-:W-:Y:S02]  /*5db0*/  CS2R R72, SRZ ;  /* 0x0000000000487805 */ /* 0x000fe4000001ff00 */
[----:B------:R-:W-:Y:S02]  /*5dc0*/  @P1 LOP3.LUT R2, R2, 0x1, RZ, 0xc0, !PT ;  /* 0x0000000102021812 */ /* 0x000fe400078ec0ff */
[----:B------:R-:W-:Y:S02]  /*5dd0*/  CS2R R66, SRZ ;  /* 0x0000000000427805 */ /* 0x000fe4000001ff00 */
[----:B-1----:R-:W-:Y:S02]  /*5de0*/  SHF.L.U32 R0, R89, 0x1f, RZ ;  /* 0x0000001f59007819 */ /* 0x002fe400000006ff */
[----:B------:R-:W-:Y:S02]  /*5df0*/  CS2R R64, SRZ ;  /* 0x0000000000407805 */ /* 0x000fe4000001ff00 */
[----:B------:R-:W-:Y:S02]  /*5e00*/  ISETP.NE.U32.OR P5, PT, R2, 0x1, !P1 ;  /* 0x000000010200780c */ /* 0x000fe40004fa5470 */
[----:B------:R-:W-:Y:S02]  /*5e10*/  CS2R R58, SRZ ;  /* 0x00000000003a7805 */ /* 0x000fe4000001ff00 */
[----:B------:R-:W-:Y:S02]  /*5e20*/  PLOP3.LUT P2, PT, PT, PT, UP1, 0x80, 0x8 ;  /* 0x000000000008781c */ /* 0x000fe40003f4f018 */
[----:B------:R-:W-:Y:S02]  /*5e30*/  CS2R R56, SRZ ;  /* 0x0000000000387805 */ /* 0x000fe4000001ff00 */
[----:B------:R-:W-:Y:S02]  /*5e40*/  LOP3.LUT P4, R85, R80, 0xff, RZ, 0xc0, !PT ;  /* 0x000000ff50557812 */ /* 0x000fe4000788c0ff */
[----:B------:R-:W-:Y:S02]  /*5e50*/  CS2R R50, SRZ ;  /* 0x0000000000327805 */ /* 0x000fe4000001ff00 */
[----:B------:R-:W-:Y:S02]  /*5e60*/  SEL R2, RZ, 0xffffffff, P3 ;  /* 0xffffffffff027807 */ /* 0x000fe40001800000 */
[----:B------:R-:W-:Y:S02]  /*5e70*/  CS2R R48, SRZ ;  /* 0x0000000000307805 */ /* 0x000fe4000001ff00 */
[----:B------:R-:W-:Y:S02]  /*5e80*/  P2R R98, PR, RZ, 0x20 ;  /* 0x00000020ff627803 */ /* 0x000fe40000000000 */
[----:B------:R-:W-:Y:S02]  /*5e90*/  @P5 SHF.L.U32 R4, R90, 0x1f, RZ ;  /* 0x0000001f5a045819 */ /* 0x000fe400000006ff */
[----:B------:R-:W-:Y:S02]  /*5ea0*/  @P2 SEL R2, R3, R2, !P4 ;  /* 0x0000000203022207 */ /* 0x000fe40006000000 */
[----:B------:R-:W1:Y:S02]  /*5eb0*/  @P5 SYNCS.PHASECHK.TRANS64.TRYWAIT P1, [UR44+0x20], R4 ;  /* 0x00002004ff0055a7 */ /* 0x000e64000802112c */
[----:B------:R-:W-:Y:S04]  /*5ec0*/  LOP3.LUT R2, R2, 0x1, RZ, 0xc0, !PT ;  /* 0x0000000102027812 */ /* 0x000fe800078ec0ff */
[----:B------:R-:W-:Y:S04]  /*5ed0*/  ISETP.NE.U32.AND P2, PT, R2, 0x1, PT ;  /* 0x000000010200780c */ /* 0x000fe80003f45070 */
[----:B------:R-:W-:Y:S01]  /*5ee0*/  P2R R60, PR, RZ, 0x4 ;  /* 0x00000004ff3c7803 */ /* 0x000fe20000000000 */
[----:B------:R2:W4:Y:S01]  /*5ef0*/  SYNCS.PHASECHK.TRANS64.TRYWAIT P0, [R99+URZ+0x90], R0 ;  /* 0x00009000630075a7 */ /* 0x00052200080011ff */
[----:B-1----:R-:W-:Y:S01]  /*5f00*/  @P5 SEL R47, RZ, 0x1, !P1 ;  /* 0x00000001ff2f5807 */ /* 0x002fe20004800000 */
[----:B--2---:R-:W-:Y:S06]  /*5f10*/  @!P5 BRA `(.L_x_96) ;  /* 0x000000000058d947 */ /* 0x004fec0003800000 */
[----:B------:R-:W-:Y:S01]  /*5f20*/  IMAD.MOV.U32 R75, RZ, RZ, RZ ;  /* 0x000000ffff4b7224 */ /* 0x000fe200078e00ff */
[----:B------:R-:W-:Y:S01]  /*5f30*/  ISETP.NE.AND P1, PT, R47, RZ, PT ;  /* 0x000000ff2f00720c */ /* 0x000fe20003f25270 */
[----:B------:R-:W-:Y:S01]  /*5f40*/  BSSY B0, `(.L_x_97) ;  /* 0x000000c000007945 */ /* 0x000fe20003800000 */
[----:B------:R-:W-:Y:S02]  /*5f50*/  CS2R R50, SRZ ;  /* 0x0000000000327805 */ /* 0x000fe4000001ff00 */
[----:B------:R-:W-:Y:S02]  /*5f60*/  CS2R R48, SRZ ;  /* 0x0000000000307805 */ /* 0x000fe4000001ff00 */
[----:B------:R-:W-:Y:S02]  /*5f70*/  CS2R R58, SRZ ;  /* 0x00000000003a7805 */ /* 0x000fe4000001ff00 */
[----:B------:R-:W-:Y:S02]  /*5f80*/  CS2R R56, SRZ ;  /* 0x0000000000387805 */ /* 0x000fe4000001ff00 */
[----:B------:R-:W-:Y:S02]  /*5f90*/  CS2R R66, SRZ ;  /* 0x0000000000427805 */ /* 0x000fe4000001ff00 */
[----:B------:R-:W-:Y:S02]  /*5fa0*/  CS2R R64, SRZ ;  /* 0x0000000000407805 */ /* 0x000fe4000001ff00 */
[----:B------:R-:W-:Y:S01]  /*5fb0*/  CS2R R72, SRZ ;  /* 0x0000000000487805 */ /* 0x000fe2000001ff00 */
[----:B------:R-:W-:Y:S06]  /*5fc0*/  @P1 BRA `(.L_x_98) ;  /* 0x00000000000c1947 */ /* 0x000fec0003800000 */
[----:B------:R-:W-:Y:S04]  /*5fd0*/  SHF.L.U32 R3, R90, 0x1f, RZ ;  /* 0x0000001f5a037819 */ /* 0x000fe800000006ff */
[----:B------:R-:W1:Y:S02]  /*5fe0*/  SYNCS.PHASECHK.TRANS64.TRYWAIT P1, [UR44+0x20], R3 ;  /* 0x00002003ff0075a7 */ /* 0x000e64000802112c */
[----:B-1----:R-:W-:Y:S05]  /*5ff0*/  @!P1 BRA `(.L_x_99) ;  /* 0x0000003c00489947 */ /* 0x002fea0003800000 */
.L_x_98:
[----:B------:R-:W-:Y:S05]  /*6000*/  BSYNC B0 ;  /* 0x0000000000007941 */ /* 0x000fea0003800000 */
.L_x_97:
[----:B------:R-:W-:Y:S01]  /*6010*/  ISETP.NE.AND P1, PT, R60, RZ, PT ;  /* 0x000000ff3c00720c */ /* 0x000fe20003f25270 */
[----:B------:R-:W-:Y:S11]  /*6020*/  HFMA2 R46, -RZ, RZ, 0, 5.9604644775390625e-08 ;  /* 0x00000001ff2e7431 */ /* 0x000ff600000001ff */
[----:B------:R-:W-:Y:S01]  /*6030*/  @!UPT UIADD3 URZ, UPT, UPT, URZ, URZ, URZ ;  /* 0x000000fffffff290 */ /* 0x000fe2000fffe0ff */
[----:B------:R2:W1:Y:S04]  /*6040*/  @P1 LDS.128 R48, [R93] ;  /* 0x000000005d301984 */ /* 0x0004680000000c00 */
[----:B------:R2:W1:Y:S04]  /*6050*/  @P1 LDS.128 R56, [R92+0x10] ;  /* 0x000010005c381984 */ /* 0x0004680000000c00 */
[----:B------:R2:W1:Y:S04]  /*6060*/  @P1 LDS.128 R64, [R91+0x20] ;  /* 0x000020005b401984 */ /* 0x0004680000000c00 */
[----:B------:R2:W1:Y:S02]  /*6070*/  @P1 LDS.128 R72, [R87+0x30] ;  /* 0x0000300057481984 */ /* 0x0004640000000c00 */
.L_x_96:
[----:B------:R-:W-:Y:S05]  /*6080*/  BSYNC B1 ;  /* 0x0000000000017941 */ /* 0x000fea0003800000 */
.L_x_95:
[----:B-1----:R-:W-:Y:S04]  /*6090*/  SHF.R.U32.HI R2, RZ, 0x15, R39 ;  /* 0x00000015ff027819 */ /* 0x002fe80000011627 */
[----:B------:R-:W-:Y:S01]  /*60a0*/  LOP3.LUT P1, RZ, R2, 0x3, R81, 0x48, !PT ;  /* 0x0000000302ff7812 */ /* 0x000fe20007824851 */
[----:B------:R-:W-:Y:S01]  /*60b0*/  @!UPT UIADD3 URZ, UPT, UPT, URZ, URZ, URZ ;  /* 0x000000fffffff290 */ /* 0x000fe2000fffe0ff */
[----:B----4-:R-:W-:Y:S11]  /*60c0*/  @P0 BRA `(.L_x_100) ;  /* 0x0000000000080947 */ /* 0x010ff60003800000 */
[----:B------:R-:W1:Y:S02]  /*60d0*/  SYNCS.PHASECHK.TRANS64.TRYWAIT P0, [R99+URZ+0x90], R0 ;  /* 0x00009000630075a7 */ /* 0x000e6400080011ff */
[----:B-1----:R-:W-:Y:S05]  /*60e0*/  @!P0 BRA `(.L_x_101) ;  /* 0x0000003c00248947 */ /* 0x002fea0003800000 */
.L_x_100:
[----:B------:R-:W-:Y:S05]  /*60f0*/  @!P1 BRA `(.L_x_102) ;  /* 0x0000000000409947 */ /* 0x000fea0003800000 */
[----:B------:R-:W4:Y:S01]  /*6100*/  LDCU.64 UR8, c[0x4][0x70] ;  /* 0x01000e00ff0877ac */ /* 0x000f220008000a00 */
[----:B------:R-:W-:Y:S01]  /*6110*/  MOV R3, 0x0 ;  /* 0x0000000000037802 */ /* 0x000fe20000000f00 */
[----:B------:R-:W-:Y:S02]  /*6120*/  HFMA2 R12, -RZ, RZ, 0, 5.9604644775390625e-08 ;  /* 0x00000001ff0c7431 */ /* 0x000fe400000001ff */
[----:B------:R-:W-:Y:S02]  /*6130*/  IMAD.MOV.U32 R8, RZ, RZ, 0x192 ;  /* 0x00000192ff087424 */ /* 0x000fe400078e00ff */
[----:B------:R-:W-:Y:S01]  /*6140*/  IMAD.MOV.U32 R13, RZ, RZ, RZ ;  /* 0x000000ffff0d7224 */ /* 0x000fe200078e00ff */
[----:B------:R-:W5:Y:S01]  /*6150*/  LDCU.64 UR6, c[0x4][0x78] ;  /* 0x01000f00ff0677ac */ /* 0x000f620008000a00 */
[----:B------:R-:W1:Y:S01]  /*6160*/  LDC.64 R2, c[0x4][R3] ;  /* 0x0100000003027b82 */ /* 0x000e620000000a00 */
[----:B------:R-:W2:Y:S01]  /*6170*/  LDCU.64 UR4, c[0x4][0x10] ;  /* 0x01000200ff0477ac */ /* 0x000ea20008000a00 */
[----:B----4-:R-:W-:Y:S01]  /*6180*/  MOV R5, UR9 ;  /* 0x0000000900057c02 */ /* 0x010fe20008000f00 */
[----:B------:R-:W-:Y:S01]  /*6190*/  IMAD.U32 R4, RZ, RZ, UR8 ;  /* 0x00000008ff047e24 */ /* 0x000fe2000f8e00ff */
[----:B-----5:R-:W-:Y:S01]  /*61a0*/  MOV R7, UR7 ;  /* 0x0000000700077c02 */ /* 0x020fe20008000f00 */
[----:B------:R-:W-:Y:S01]  /*61b0*/  IMAD.U32 R6, RZ, RZ, UR6 ;  /* 0x00000006ff067e24 */ /* 0x000fe2000f8e00ff */
[----:B--2---:R-:W-:Y:S01]  /*61c0*/  MOV R11, UR5 ;  /* 0x00000005000b7c02 */ /* 0x004fe20008000f00 */
[----:B------:R-:W-:Y:S02]  /*61d0*/  IMAD.U32 R10, RZ, RZ, UR4 ;  /* 0x00000004ff0a7e24 */ /* 0x000fe4000f8e00ff */
[----:B------:R-:W-:Y:S07]  /*61e0*/  LEPC R20, `(.L_x_102) ;  /* 0x000000001014794e */ /* 0x000fee0000000000 */
[----:B-1-3--:R-:W-:Y:S05]  /*61f0*/  CALL.ABS.NOINC R2 ;  /* 0x0000000002007343 */ /* 0x00afea0003c00000 */
.L_x_102:
[----:B------:R-:W-:Y:S05]  /*6200*/  WARPSYNC.ALL ;  /* 0x0000000000007948 */ /* 0x000fea0003800000 */
[----:B------:R-:W-:Y:S01]  /*6210*/  R2UR UR4, R39 ;  /* 0x00000000270472ca */ /* 0x000fe200000e0000 */
[--C-:B------:R-:W-:Y:S01]  /*6220*/  HADD2.F32 R40, -RZ, R48.reuse.H0_H0 ;  /* 0x20000030ff287230 */ /* 0x100fe20000004100 */
[----:B------:R-:W-:Y:S01]  /*6230*/  ISETP.NE.AND P0, PT, R95, RZ, PT ;  /* 0x000000ff5f00720c */ /* 0x000fe20003f05270 */
[----:B------:R-:W-:Y:S01]  /*6240*/  HADD2.F32 R43, -RZ, R48.H1_H1 ;  /* 0x30000030ff2b7230 */ /* 0x000fe20000004100 */
[----:B------:R-:W-:Y:S01]  /*6250*/  BSSY.RECONVERGENT B0, `(.L_x_103) ;  /* 0x0000086000007945 */ /* 0x000fe20003800200 */
[----:B------:R-:W-:Y:S02]  /*6260*/  HADD2.F32 R42, -RZ, R49.H0_H0 ;  /* 0x20000031ff2a7230 */ /* 0x000fe40000004100 */
[----:B------:R-:W-:Y:S02]  /*6270*/  HADD2.F32 R45, -RZ, R51.H0_H0 ;  /* 0x20000033ff2d7230 */ /* 0x000fe40000004100 */
[----:B------:R-:W-:Y:S04]  /*6280*/  HADD2.F32 R44, -RZ, R75.H1_H1 ;  /* 0x3000004bff2c7230 */ /* 0x000fe80000004100 */
[----:B------:R-:W1:Y:S02]  /*6290*/  LDTM.x32 R4, tmem[UR4] ;  /* 0x00000004000479ee */ /* 0x000e6400082c0000 */
[C---:B-1-3--:R-:W-:Y:S01]  /*62a0*/  FMUL R0, R38.reuse, R4 ;  /* 0x0000000426007220 */ /* 0x04afe20000400000 */
[C---:B------:R-:W-:Y:S01]  /*62b0*/  FMUL R2, R38.reuse, R5 ;  /* 0x0000000526027220 */ /* 0x040fe20000400000 */
[C---:B------:R-:W-:Y:S01]  /*62c0*/  FMUL R3, R38.reuse, R6 ;  /* 0x0000000626037220 */ /* 0x040fe20000400000 */
[C---:B------:R-:W-:Y:S01]  /*62d0*/  FMUL R7, R38.reuse, R7 ;  /* 0x0000000726077220 */ /* 0x040fe20000400000 */
[C---:B------:R-:W-:Y:S01]  /*62e0*/  FFMA R0, R41.reuse, R40, R0 ;  /* 0x0000002829007223 */ /* 0x040fe20000000000 */
[----:B------:R-:W-:Y:S02]  /*62f0*/  HADD2.F32 R40, -RZ, R49.H1_H1 ;  /* 0x30000031ff287230 */ /* 0x000fe40000004100 */
[C---:B------:R-:W-:Y:S01]  /*6300*/  FFMA R2, R41.reuse, R43, R2 ;  /* 0x0000002b29027223 */ /* 0x040fe20000000002 */
[C---:B------:R-:W-:Y:S01]  /*6310*/  FFMA R3, R41.reuse, R42, R3 ;  /* 0x0000002a29037223 */ /* 0x040fe20000000003 */
[--C-:B------:R-:W-:Y:S02]  /*6320*/  HADD2.F32 R43, -RZ, R50.reuse.H0_H0 ;  /* 0x20000032ff2b7230 */ /* 0x100fe40000004100 */
[----:B------:R-:W-:Y:S01]  /*6330*/  FMUL R4, R38, R8 ;  /* 0x0000000826047220 */ /* 0x000fe20000400000 */
[----:B------:R-:W-:Y:S01]  /*6340*/  HADD2.F32 R42, -RZ, R50.H1_H1 ;  /* 0x30000032ff2a7230 */ /* 0x000fe20000004100 */
[----:B------:R-:W-:Y:S01]  /*6350*/  F2FP.F16.F32.PACK_AB R52, R2, R0 ;  /* 0x000000000234723e */ /* 0x000fe200000000ff */
[C---:B------:R-:W-:Y:S01]  /*6360*/  FFMA R7, R41.reuse, R40, R7 ;  /* 0x0000002829077223 */ /* 0x040fe20000000007 */
[----:B------:R-:W-:Y:S01]  /*6370*/  FFMA R4, R41, R43, R4 ;  /* 0x0000002b29047223 */ /* 0x000fe20000000004 */
[C---:B------:R-:W-:Y:S01]  /*6380*/  FMUL R5, R38.reuse, R9 ;  /* 0x0000000926057220 */ /* 0x040fe20000400000 */
[C---:B------:R-:W-:Y:S01]  /*6390*/  FMUL R6, R38.reuse, R10 ;  /* 0x0000000a26067220 */ /* 0x040fe20000400000 */
[----:B------:R-:W-:Y:S01]  /*63a0*/  HADD2.F32 R40, -RZ, R51.H1_H1 ;  /* 0x30000033ff287230 */ /* 0x000fe20000004100 */
[----:B------:R-:W-:Y:S01]  /*63b0*/  F2FP.F16.F32.PACK_AB R53, R7, R3 ;  /* 0x000000030735723e */ /* 0x000fe200000000ff */
[C---:B------:R-:W-:Y:S01]  /*63c0*/  FFMA R5, R41.reuse, R42, R5 ;  /* 0x0000002a29057223 */ /* 0x040fe20000000005 */
[----:B------:R-:W-:Y:S01]  /*63d0*/  FFMA R6, R41, R45, R6 ;  /* 0x0000002d29067223 */ /* 0x000fe20000000006 */
[C---:B------:R-:W-:Y:S01]  /*63e0*/  FMUL R11, R38.reuse, R11 ;  /* 0x0000000b260b7220 */ /* 0x040fe20000400000 */
[--C-:B------:R-:W-:Y:S02]  /*63f0*/  HADD2.F32 R43, -RZ, R56.reuse.H0_H0 ;  /* 0x20000038ff2b7230 */ /* 0x100fe40000004100 */
[C---:B------:R-:W-:Y:S01]  /*6400*/  FMUL R8, R38.reuse, R12 ;  /* 0x0000000c26087220 */ /* 0x040fe20000400000 */
[----:B------:R-:W-:Y:S01]  /*6410*/  F2FP.F16.F32.PACK_AB R54, R5, R4 ;  /* 0x000000040536723e */ /* 0x000fe200000000ff */
[C---:B------:R-:W-:Y:S01]  /*6420*/  FFMA R11, R41.reuse, R40, R11 ;  /* 0x00000028290b7223 */ /* 0x040fe2000000000b */
[----:B------:R-:W-:Y:S02]  /*6430*/  HADD2.F32 R40, -RZ, R56.H1_H1 ;  /* 0x30000038ff287230 */ /* 0x000fe40000004100 */
[----:B------:R-:W-:Y:S01]  /*6440*/  FFMA R8, R41, R43, R8 ;  /* 0x0000002b29087223 */ /* 0x000fe20000000008 */
[C---:B------:R-:W-:Y:S01]  /*6450*/  FMUL R9, R38.reuse, R13 ;  /* 0x0000000d26097220 */ /* 0x040fe20000400000 */
[--C-:B------:R-:W-:Y:S01]  /*6460*/  HADD2.F32 R45, -RZ, R57.reuse.H0_H0 ;  /* 0x20000039ff2d7230 */ /* 0x100fe20000004100 */
[----:B------:R-:W-:Y:S01]  /*6470*/  F2FP.F16.F32.PACK_AB R55, R11, R6 ;  /* 0x000000060b37723e */ /* 0x000fe200000000ff */
[C---:B------:R-:W-:Y:S01]  /*6480*/  FMUL R10, R38.reuse, R14 ;  /* 0x0000000e260a7220 */ /* 0x040fe20000400000 */
[----:B------:R-:W-:Y:S02]  /*6490*/  HADD2.F32 R42, -RZ, R57.H1_H1 ;  /* 0x30000039ff2a7230 */ /* 0x000fe40000004100 */
[C---:B------:R-:W-:Y:S01]  /*64a0*/  FFMA R9, R41.reuse, R40, R9 ;  /* 0x0000002829097223 */ /* 0x040fe20000000009 */
[C---:B------:R-:W-:Y:S01]  /*64b0*/  FMUL R15, R38.reuse, R15 ;  /* 0x0000000f260f7220 */ /* 0x040fe20000400000 */
[----:B------:R1:W-:Y:S01]  /*64c0*/  STS.128 [R93], R52 ;  /* 0x000000345d007388 */ /* 0x0003e20000000c00 */
[----:B------:R-:W-:Y:S01]  /*64d0*/  FFMA R10, R41, R45, R10 ;  /* 0x0000002d290a7223 */ /* 0x000fe2000000000a */
[--C-:B------:R-:W-:Y:S01]  /*64e0*/  HADD2.F32 R40, -RZ, R58.reuse.H0_H0 ;  /* 0x2000003aff287230 */ /* 0x100fe20000004100 */
[----:B------:R-:W-:Y:S01]  /*64f0*/  F2FP.F16.F32.PACK_AB R68, R9, R8 ;  /* 0x000000080944723e */ /* 0x000fe200000000ff */
[----:B------:R-:W-:Y:S01]  /*6500*/  FFMA R15, R41, R42, R15 ;  /* 0x0000002a290f7223 */ /* 0x000fe2000000000f */
[C---:B------:R-:W-:Y:S01]  /*6510*/  FMUL R12, R38.reuse, R16 ;  /* 0x00000010260c7220 */ /* 0x040fe20000400000 */
[----:B------:R-:W-:Y:S02]  /*6520*/  HADD2.F32 R42, -RZ, R58.H1_H1 ;  /* 0x3000003aff2a7230 */ /* 0x000fe40000004100 */
[C---:B------:R-:W-:Y:S01]  /*6530*/  FMUL R13, R38.reuse, R17 ;  /* 0x00000011260d7220 */ /* 0x040fe20000400000 */
[--C-:B------:R-:W-:Y:S01]  /*6540*/  HADD2.F32 R43, -RZ, R59.reuse.H0_H0 ;  /* 0x2000003bff2b7230 */ /* 0x100fe20000004100 */
[----:B------:R-:W-:Y:S01]  /*6550*/  F2FP.F16.F32.PACK_AB R69, R15, R10 ;  /* 0x0000000a0f45723e */ /* 0x000fe200000000ff */
[C---:B------:R-:W-:Y:S01]  /*6560*/  FFMA R12, R41.reuse, R40, R12 ;  /* 0x00000028290c7223 */ /* 0x040fe2000000000c */
[C---:B------:R-:W-:Y:S01]  /*6570*/  FFMA R13, R41.reuse, R42, R13 ;  /* 0x0000002a290d7223 */ /* 0x040fe2000000000d */
[C---:B------:R-:W-:Y:S01]  /*6580*/  FMUL R14, R38.reuse, R18 ;  /* 0x00000012260e7220 */ /* 0x040fe20000400000 */
[----:B------:R-:W-:Y:S02]  /*6590*/  HADD2.F32 R40, -RZ, R59.H1_H1 ;  /* 0x3000003bff287230 */ /* 0x000fe40000004100 */
[C---:B------:R-:W-:Y:S01]  /*65a0*/  FMUL R19, R38.reuse, R19 ;  /* 0x0000001326137220 */ /* 0x040fe20000400000 */
[C---:B------:R-:W-:Y:S01]  /*65b0*/  FMUL R16, R38.reuse, R20 ;  /* 0x0000001426107220 */ /* 0x040fe20000400000 */
[C---:B------:R-:W-:Y:S01]  /*65c0*/  FFMA R14, R41.reuse, R43, R14 ;  /* 0x0000002b290e7223 */ /* 0x040fe2000000000e */
[--C-:B------:R-:W-:Y:S02]  /*65d0*/  HADD2.F32 R43, -RZ, R64.reuse.H0_H0 ;  /* 0x20000040ff2b7230 */ /* 0x100fe40000004100 */
[C---:B------:R-:W-:Y:S01]  /*65e0*/  FFMA R19, R41.reuse, R40, R19 ;  /* 0x0000002829137223 */ /* 0x040fe20000000013 */
[----:B------:R-:W-:Y:S02]  /*65f0*/  HADD2.F32 R42, -RZ, R64.H1_H1 ;  /* 0x30000040ff2a7230 */ /* 0x000fe40000004100 */
[C---:B------:R-:W-:Y:S01]  /*6600*/  FMUL R17, R38.reuse, R21 ;  /* 0x0000001526117220 */ /* 0x040fe20000400000 */
[--C-:B------:R-:W-:Y:S02]  /*6610*/  HADD2.F32 R45, -RZ, R65.reuse.H0_H0 ;  /* 0x20000041ff2d7230 */ /* 0x100fe40000004100 */
[C---:B------:R-:W-:Y:S01]  /*6620*/  FMUL R18, R38.reuse, R22 ;  /* 0x0000001626127220 */ /* 0x040fe20000400000 */
[----:B------:R-:W-:Y:S02]  /*6630*/  HADD2.F32 R40, -RZ, R65.H1_H1 ;  /* 0x30000041ff287230 */ /* 0x000fe40000004100 */
[C---:B------:R-:W-:Y:S01]  /*6640*/  FMUL R23, R38.reuse, R23 ;  /* 0x0000001726177220 */ /* 0x040fe20000400000 */
[C---:B------:R-:W-:Y:S01]  /*6650*/  FFMA R16, R41.reuse, R43, R16 ;  /* 0x0000002b29107223 */ /* 0x040fe20000000010 */
[C---:B------:R-:W-:Y:S01]  /*6660*/  FFMA R17, R41.reuse, R42, R17 ;  /* 0x0000002a29117223 */ /* 0x040fe20000000011 */
[C---:B------:R-:W-:Y:S01]  /*6670*/  FFMA R18, R41.reuse, R45, R18 ;  /* 0x0000002d29127223 */ /* 0x040fe20000000012 */
[C---:B------:R-:W-:Y:S01]  /*6680*/  FFMA R23, R41.reuse, R40, R23 ;  /* 0x0000002829177223 */ /* 0x040fe20000000017 */
[--C-:B------:R-:W-:Y:S02]  /*6690*/  HADD2.F32 R43, -RZ, R66.reuse.H0_H0 ;  /* 0x20000042ff2b7230 */ /* 0x100fe40000004100 */
[C---:B------:R-:W-:Y:S01]  /*66a0*/  FMUL R20, R38.reuse, R24 ;  /* 0x0000001826147220 */ /* 0x040fe20000400000 */
        /* <DEDUP_REMOVED lines=9> */
[----:B------:R-:W-:Y:S01]  /*6740*/  FFMA R27, R41, R42, R27 ;  /* 0x0000002a291b7223 */ /* 0x000fe2000000001b */
[--C-:B------:R-:W-:Y:S02]  /*6750*/  HADD2.F32 R40, -RZ, R72.reuse.H0_H0 ;  /* 0x20000048ff287230 */ /* 0x100fe40000004100 */
[C---:B------:R-:W-:Y:S01]  /*6760*/  FMUL R24, R38.reuse, R28 ;  /* 0x0000001c26187220 */ /* 0x040fe20000400000 */
[----:B------:R-:W-:Y:S02]  /*6770*/  HADD2.F32 R42, -RZ, R72.H1_H1 ;  /* 0x30000048ff2a7230 */ /* 0x000fe40000004100 */
[C---:B------:R-:W-:Y:S01]  /*6780*/  FMUL R25, R38.reuse, R29 ;  /* 0x0000001d26197220 */ /* 0x040fe20000400000 */
[--C-:B------:R-:W-:Y:S02]  /*6790*/  HADD2.F32 R43, -RZ, R73.reuse.H0_H0 ;  /* 0x20000049ff2b7230 */ /* 0x100fe40000004100 */
[C---:B------:R-:W-:Y:S01]  /*67a0*/  FMUL R26, R38.reuse, R30 ;  /* 0x0000001e261a7220 */ /* 0x040fe20000400000 */
[----:B------:R-:W-:Y:S01]  /*67b0*/  F2FP.F16.F32.PACK_AB R70, R13, R12 ;  /* 0x0000000c0d46723e */ /* 0x000fe200000000ff */
[----:B------:R-:W-:Y:S01]  /*67c0*/  FFMA R24, R41, R40, R24 ;  /* 0x0000002829187223 */ /* 0x000fe20000000018 */
[----:B------:R-:W-:Y:S01]  /*67d0*/  F2FP.F16.F32.PACK_AB R71, R19, R14 ;  /* 0x0000000e1347723e */ /* 0x000fe200000000ff */
[C---:B------:R-:W-:Y:S01]  /*67e0*/  FFMA R25, R41.reuse, R42, R25 ;  /* 0x0000002a29197223 */ /* 0x040fe20000000019 */
[C---:B------:R-:W-:Y:S01]  /*67f0*/  FFMA R26, R41.reuse, R43, R26 ;  /* 0x0000002b291a7223 */ /* 0x040fe2000000001a */
[----:B------:R-:W-:Y:S02]  /*6800*/  HADD2.F32 R40, -RZ, R73.H1_H1 ;  /* 0x30000049ff287230 */ /* 0x000fe40000004100 */
[C---:B------:R-:W-:Y:S01]  /*6810*/  FMUL R31, R38.reuse, R31 ;  /* 0x0000001f261f7220 */ /* 0x040fe20000400000 */
[----:B------:R1:W-:Y:S01]  /*6820*/  STS.128 [R92+0x10], R68 ;  /* 0x000010445c007388 */ /* 0x0003e20000000c00 */
[--C-:B------:R-:W-:Y:S02]  /*6830*/  HADD2.F32 R43, -RZ, R74.reuse.H0_H0 ;  /* 0x2000004aff2b7230 */ /* 0x100fe40000004100 */
[C---:B------:R-:W-:Y:S01]  /*6840*/  FMUL R28, R38.reuse, R32 ;  /* 0x00000020261c7220 */ /* 0x040fe20000400000 */
[----:B------:R-:W-:Y:S02]  /*6850*/  HADD2.F32 R42, -RZ, R74.H1_H1 ;  /* 0x3000004aff2a7230 */ /* 0x000fe40000004100 */
[C---:B------:R-:W-:Y:S01]  /*6860*/  FMUL R29, R38.reuse, R33 ;  /* 0x00000021261d7220 */ /* 0x040fe20000400000 */
[----:B------:R-:W-:Y:S02]  /*6870*/  HADD2.F32 R45, -RZ, R75.H0_H0 ;  /* 0x2000004bff2d7230 */ /* 0x000fe40000004100 */
[C---:B------:R-:W-:Y:S01]  /*6880*/  FMUL R30, R38.reuse, R34 ;  /* 0x00000022261e7220 */ /* 0x040fe20000400000 */
[----:B------:R-:W-:Y:S01]  /*6890*/  FFMA R31, R41, R40, R31 ;  /* 0x00000028291f7223 */ /* 0x000fe2000000001f */
[----:B------:R-:W-:Y:S01]  /*68a0*/  FMUL R35, R38, R35 ;  /* 0x0000002326237220 */ /* 0x000fe20000400000 */
[----:B------:R-:W-:Y:S01]  /*68b0*/  F2FP.F16.F32.PACK_AB R100, R17, R16 ;  /* 0x000000101164723e */ /* 0x000fe200000000ff */
[----:B------:R-:W-:Y:S01]  /*68c0*/  FFMA R28, R41, R43, R28 ;  /* 0x0000002b291c7223 */ /* 0x000fe2000000001c */
[----:B------:R-:W-:Y:S01]  /*68d0*/  F2FP.F16.F32.PACK_AB R101, R23, R18 ;  /* 0x000000121765723e */ /* 0x000fe200000000ff */
[----:B------:R-:W-:Y:S01]  /*68e0*/  FFMA R29, R41, R42, R29 ;  /* 0x0000002a291d7223 */ /* 0x000fe2000000001d */
[----:B------:R-:W-:Y:S01]  /*68f0*/  F2FP.F16.F32.PACK_AB R102, R21, R20 ;  /* 0x000000141566723e */ /* 0x000fe200000000ff */
[----:B------:R-:W-:Y:S01]  /*6900*/  FFMA R30, R41, R45, R30 ;  /* 0x0000002d291e7223 */ /* 0x000fe2000000001e */
[----:B------:R-:W-:Y:S01]  /*6910*/  F2FP.F16.F32.PACK_AB R103, R27, R22 ;  /* 0x000000161b67723e */ /* 0x000fe200000000ff */
[----:B------:R-:W-:Y:S01]  /*6920*/  FFMA R35, R41, R44, R35 ;  /* 0x0000002c29237223 */ /* 0x000fe20000000023 */
[----:B------:R-:W-:Y:S02]  /*6930*/  F2FP.F16.F32.PACK_AB R104, R25, R24 ;  /* 0x000000181968723e */ /* 0x000fe400000000ff */
[----:B------:R-:W-:Y:S01]  /*6940*/  F2FP.F16.F32.PACK_AB R105, R31, R26 ;  /* 0x0000001a1f69723e */ /* 0x000fe200000000ff */
[----:B------:R1:W-:Y:S01]  /*6950*/  STS.128 [R91+0x20], R100 ;  /* 0x000020645b007388 */ /* 0x0003e20000000c00 */
[----:B------:R-:W-:Y:S02]  /*6960*/  F2FP.F16.F32.PACK_AB R106, R29, R28 ;  /* 0x0000001c1d6a723e */ /* 0x000fe400000000ff */
[----:B------:R-:W-:Y:S05]  /*6970*/  F2FP.F16.F32.PACK_AB R107, R35, R30 ;  /* 0x0000001e236b723e */ /* 0x000fea00000000ff */
[----:B------:R1:W-:Y:S01]  /*6980*/  STS.128 [R87+0x30], R104 ;  /* 0x0000306857007388 */ /* 0x0003e20000000c00 */
[----:B------:R-:W-:Y:S01]  /*6990*/  @!PT LDS RZ, [RZ] ;  /* 0x00000000fffff984 */ /* 0x000fe20000000800 */
[----:B------:R-:W-:Y:S01]  /*69a0*/  @!PT LDS RZ, [RZ] ;  /* 0x00000000fffff984 */ /* 0x000fe20000000800 */
[----:B------:R-:W-:Y:S01]  /*69b0*/  @!PT LDS RZ, [RZ] ;  /* 0x00000000fffff984 */ /* 0x000fe20000000800 */
[----:B------:R-:W-:Y:S01]  /*69c0*/  @!PT LDS RZ, [RZ] ;  /* 0x00000000fffff984 */ /* 0x000fe20000000800 */
[----:B------:R3:W-:Y:S07]  /*69d0*/  MEMBAR.ALL.CTA ;  /* 0x0000000000007992 */ /* 0x0007ee0000008000 */
[----:B---3--:R-:W3:Y:S02]  /*69e0*/  FENCE.VIEW.ASYNC.S ;  /* 0x00000000000073c6 */ /* 0x008ee40000000000 */
[----:B---3--:R-:W-:Y:S06]  /*69f0*/  BAR.SYNC.DEFER_BLOCKING 0x1, 0x80 ;  /* 0x0042000000007b1d */ /* 0x008fec0000010000 */
[----:B------:R-:W-:Y:S05]  /*6a00*/  @P0 BRA `(.L_x_104) ;  /* 0x0000000000280947 */ /* 0x000fea0003800000 */
[----:B------:R-:W3:Y:S01]  /*6a10*/  LDCU.64 UR6, c[0x0][0x348] ;  /* 0x00006900ff0677ac */ /* 0x000ee20008000a00 */
[----:B------:R-:W-:Y:S01]  /*6a20*/  UIADD3 UR4, UPT, UPT, UR44, 0x200, URZ ;  /* 0x000002002c047890 */ /* 0x000fe2000fffe0ff */
[----:B------:R-:W-:Y:S05]  /*6a30*/  UMOV UR51, UR36 ;  /* 0x0000002400337c82 */ /* 0x000fea0008000000 */
[----:B------:R-:W-:Y:S04]  /*6a40*/  MOV R84, UR4 ;  /* 0x0000000400547c02 */ /* 0x000fe80008000f00 */
[----:B------:R-:W-:Y:S01]  /*6a50*/  R2UR UR48, R84 ;  /* 0x00000000543072ca */ /* 0x000fe200000e0000 */
[----:B---3--:R-:W-:Y:S04]  /*6a60*/  UIADD3 UR4, UP0, UPT, UR6, 0x680, URZ ;  /* 0x0000068006047890 */ /* 0x008fe8000ff1e0ff */
[----:B------:R-:W-:Y:S09]  /*6a70*/  UIADD3.X UR5, UPT, UPT, URZ, UR7, URZ, UP0, !UPT ;  /* 0x00000007ff057290 */ /* 0x000ff200087fe4ff */
[----:B------:R3:W-:Y:S01]  /*6a80*/  UTMASTG.3D [UR48], [UR4] ;  /* 0x00000030040073b5 */ /* 0x0007e20008010000 */
[----:B------:R0:W-:Y:S01]  /*6a90*/  UTMACMDFLUSH ;  /* 0x00000000000079b7 */ /* 0x0001e20000000000 */
[----:B---3--:R-:W-:Y:S04]  /*6aa0*/  DEPBAR.LE SB0, 0x1 ;  /* 0x000080400000791a */ /* 0x008fe80000000000 */
.L_x_104:
[----:B------:R-:W-:Y:S05]  /*6ab0*/  BSYNC.RECONVERGENT B0 ;  /* 0x0000000000007941 */ /* 0x000fea0003800200 */
.L_x_103:
[----:B------:R-:W-:Y:S01]  /*6ac0*/  BAR.SYNC.DEFER_BLOCKING 0x1, 0x80 ;  /* 0x0042000000007b1d */ /* 0x000fe20000010000 */
[----:B------:R-:W-:Y:S01]  /*6ad0*/  ISETP.NE.AND P1, PT, R98, RZ, PT ;  /* 0x000000ff6200720c */ /* 0x000fe20003f25270 */
[----:B------:R-:W-:Y:S01]  /*6ae0*/  UISETP.NE.AND UP0, UPT, UR52, URZ, UPT ;  /* 0x000000ff3400728c */ /* 0x000fe2000bf05270 */
[----:B------:R-:W-:Y:S11]  /*6af0*/  LEA R3, R46, UR44, 0x3 ;  /* 0x0000002c2e037c11 */ /* 0x000ff6000f8e18ff */
[----:B------:R-:W-:Y:S01]  /*6b00*/  @P1 SHF.L.U32 R2, R90, 0x1f, RZ ;  /* 0x0000001f5a021819 */ /* 0x000fe200000006ff */
[----:B------:R-:W-:Y:S06]  /*6b10*/  BRA.U !UP0, `(.L_x_105) ;  /* 0x0000000108247547 */ /* 0x000fec000b800000 */
[----:B------:R-:W-:Y:S01]  /*6b20*/  IMAD.U32 R5, RZ, RZ, UR46 ;  /* 0x0000002eff057e24 */ /* 0x000fe2000f8e00ff */
[----:B------:R-:W-:Y:S01]  /*6b30*/  MOV R0, UR47 ;  /* 0x0000002f00007c02 */ /* 0x000fe20008000f00 */
[----:B------:R-:W-:Y:S03]  /*6b40*/  UIADD3 UR4, UPT, UPT, UR46, 0x1, URZ ;  /* 0x000000012e047890 */ /* 0x000fe6000fffe0ff */
[----:B------:R-:W-:Y:S01]  /*6b50*/  @P1 LEA R5, R5, UR44, 0x3 ;  /* 0x0000002c05051c11 */ /* 0x000fe2000f8e18ff */
[----:B------:R-:W-:Y:S04]  /*6b60*/  UISETP.NE.AND UP0, UPT, UR4, 0x4, UPT ;  /* 0x000000040400788c */ /* 0x000fe8000bf05270 */
[----:B------:R-:W-:Y:S01]  /*6b70*/  @P1 VIADD R5, R5, 0x40 ;  /* 0x0000004005051836 */ /* 0x000fe20000000000 */
[----:B------:R-:W-:Y:S04]  /*6b80*/  USEL UR46, UR4, URZ, UP0 ;  /* 0x000000ff042e7287 */ /* 0x000fe80008000000 */
[----:B------:R-:W-:Y:S04]  /*6b90*/  @P1 PRMT R0, R0, 0x654, R5 ;  /* 0x0000065400001816 */ /* 0x000fe80000000005 */
[----:B------:R3:W-:Y:S04]  /*6ba0*/  @P1 SYNCS.ARRIVE.TRANS64.RED.A1T0 RZ, [R0+URZ], RZ ;  /* 0x000000ff00ff19a7 */ /* 0x0007e800081004ff */
.L_x_105:
[----:B------:R-:W4:Y:S01]  /*6bb0*/  @P1 SYNCS.PHASECHK.TRANS64.TRYWAIT P0, [R3+URZ+0x20], R2 ;  /* 0x00002002030015a7 */ /* 0x000f2200080011ff */
[----:B------:R-:W-:Y:S01]  /*6bc0*/  BSSY B1, `(.L_x_106) ;  /* 0x0000016000017945 */ /* 0x000fe20003800000 */
[----:B----4-:R-:W-:Y:S03]  /*6bd0*/  @P1 SEL R47, RZ, 0x1, !P0 ;  /* 0x00000001ff2f1807 */ /* 0x010fe60004000000 */
[----:B------:R-:W-:Y:S05]  /*6be0*/  @!P1 BRA `(.L_x_107) ;  /* 0x00000000004c9947 */ /* 0x000fea0003800000 */
[----:B------:R-:W-:Y:S01]  /*6bf0*/  ISETP.NE.AND P0, PT, R47, RZ, PT ;  /* 0x000000ff2f00720c */ /* 0x000fe20003f05270 */
[----:B------:R-:W-:Y:S01]  /*6c00*/  BSSY B0, `(.L_x_108) ;  /* 0x000000b000007945 */ /* 0x000fe20003800000 */
[----:B------:R-:W-:Y:S11]  /*6c10*/  ISETP.NE.AND P1, PT, R60, RZ, PT ;  /* 0x000000ff3c00720c */ /* 0x000ff60003f25270 */
[----:B------:R-:W-:Y:S02]  /*6c20*/  @!UPT UIADD3 URZ, UPT, UPT, URZ, URZ, URZ ;  /* 0x000000fffffff290 */ /* 0x000fe4000fffe0ff */
[C---:B------:R-:W-:Y:S01]  /*6c30*/  @P1 IMAD R6, R46.reuse, 0x2000, R93 ;  /* 0x000020002e061824 */ /* 0x040fe200078e025d */
[C---:B------:R-:W-:Y:S01]  /*6c40*/  @P1 LEA R4, R46.reuse, R91, 0xd ;  /* 0x0000005b2e041211 */ /* 0x040fe200078e68ff */
[C---:B------:R-:W-:Y:S02]  /*6c50*/  @P1 IMAD R5, R46.reuse, 0x2000, R92 ;  /* 0x000020002e051824 */ /* 0x040fe400078e025c */
[----:B------:R-:W-:Y:S01]  /*6c60*/  @P1 IMAD R2, R46, 0x2000, R87 ;  /* 0x000020002e021824 */ /* 0x000fe200078e0257 */
[----:B------:R-:W-:Y:S06]  /*6c70*/  @P0 BRA `(.L_x_109) ;  /* 0x00000000000c0947 */ /* 0x000fec0003800000 */
[----:B---3--:R-:W-:Y:S04]  /*6c80*/  SHF.L.U32 R0, R90, 0x1f, RZ ;  /* 0x0000001f5a007819 */ /* 0x008fe800000006ff */
[----:B------:R-:W3:Y:S02]  /*6c90*/  SYNCS.PHASECHK.TRANS64.TRYWAIT P0, [R3+URZ+0x20], R0 ;  /* 0x00002000030075a7 */ /* 0x000ee400080011ff */
[----:B---3--:R-:W-:Y:S05]  /*6ca0*/  @!P0 BRA `(.L_x_110) ;  /* 0x0000003000488947 */ /* 0x008fea0003800000 */
.L_x_109:
[----:B------:R-:W-:Y:S05]  /*6cb0*/  BSYNC B0 ;  /* 0x0000000000007941 */ /* 0x000fea0003800000 */
.L_x_108:
[----:B------:R-:W-:Y:S02]  /*6cc0*/  ISETP.NE.AND P0, PT, R60, RZ, PT ;  /* 0x000000ff3c00720c */ /* 0x000fe40003f05270 */
[----:B------:R-:W-:Y:S11]  /*6cd0*/  IADD3 R46, PT, PT, R46, 0x1, RZ ;  /* 0x000000012e2e7810 */ /* 0x000ff60007ffe0ff */
[----:B------:R4:W1:Y:S04]  /*6ce0*/  @P0 LDS.128 R48, [R6] ;  /* 0x0000000006300984 */ /* 0x0008680000000c00 */
[----:B------:R4:W1:Y:S04]  /*6cf0*/  @P0 LDS.128 R56, [R5+0x10] ;  /* 0x0000100005380984 */ /* 0x0008680000000c00 */
[----:B------:R4:W1:Y:S04]  /*6d00*/  @P0 LDS.128 R64, [R4+0x20] ;  /* 0x0000200004400984 */ /* 0x0008680000000c00 */
[----:B------:R4:W1:Y:S02]  /*6d10*/  @P0 LDS.128 R72, [R2+0x30] ;  /* 0x0000300002480984 */ /* 0x0008640000000c00 */
.L_x_107:
[----:B------:R-:W-:Y:S05]  /*6d20*/  BSYNC B1 ;  /* 0x0000000000017941 */ /* 0x000fea0003800000 */
.L_x_106:
[----:B---3--:R-:W-:Y:S05]  /*6d30*/  VIADD R0, R39, 0x20 ;  /* 0x0000002027007836 */ /* 0x008fea0000000000 */
[----:B------:R-:W-:Y:S04]  /*6d40*/  SHF.R.U32.HI R0, RZ, 0x15, R0 ;  /* 0x00000015ff007819 */ /* 0x000fe80000011600 */
[----:B------:R-:W-:Y:S11]  /*6d50*/  LOP3.LUT P0, RZ, R0, 0x3, R81, 0x48, !PT ;  /* 0x0000000300ff7812 */ /* 0x000ff60007804851 */
[----:B------:R-:W-:Y:S02]  /*6d60*/  @!UPT UIADD3 URZ, UPT, UPT, URZ, URZ, URZ ;  /* 0x000000fffffff290 */ /* 0x000fe4000fffe0ff */
[----:B------:R-:W-:Y:S05]  /*6d70*/  @!P0 BRA `(.L_x_111) ;  /* 0x0000000000408947 */ /* 0x000fea0003800000 */
[----:B------:R-:W3:Y:S01]  /*6d80*/  LDCU.64 UR8, c[0x4][0x70] ;  /* 0x01000e00ff0877ac */ /* 0x000ee20008000a00 */
[----:B------:R-:W-:Y:S01]  /*6d90*/  MOV R3, 0x0 ;  /* 0x0000000000037802 */ /* 0x000fe20000000f00 */
[----:B------:R-:W-:Y:S02]  /*6da0*/  HFMA2 R12, -RZ, RZ, 0, 5.9604644775390625e-08 ;  /* 0x00000001ff0c7431 */ /* 0x000fe400000001ff */
[----:B------:R-:W-:Y:S02]  /*6db0*/  IMAD.MOV.U32 R8, RZ, RZ, 0x192 ;  /* 0x00000192ff087424 */ /* 0x000fe400078e00ff */
[----:B------:R-:W-:Y:S01]  /*6dc0*/  IMAD.MOV.U32 R13, RZ, RZ, RZ ;  /* 0x000000ffff0d7224 */ /* 0x000fe200078e00ff */
[----:B------:R-:W5:Y:S01]  /*6dd0*/  LDCU.64 UR6, c[0x4][0x78] ;  /* 0x01000f00ff0677ac */ /* 0x000f620008000a00 */
[----:B----4-:R-:W4:Y:S01]  /*6de0*/  LDC.64 R2, c[0x4][R3] ;  /* 0x0100000003027b82 */ /* 0x010f220000000a00 */
[----:B------:R-:W2:Y:S01]  /*6df0*/  LDCU.64 UR4, c[0x4][0x10] ;  /* 0x01000200ff0477ac */ /* 0x000ea20008000a00 */
[----:B---3--:R-:W-:Y:S01]  /*6e00*/  MOV R5, UR9 ;  /* 0x0000000900057c02 */ /* 0x008fe20008000f00 */
[----:B------:R-:W-:Y:S01]  /*6e10*/  IMAD.U32 R4, RZ, RZ, UR8 ;  /* 0x00000008ff047e24 */ /* 0x000fe2000f8e00ff */
[----:B-----5:R-:W-:Y:S01]  /*6e20*/  MOV R7, UR7 ;  /* 0x0000000700077c02 */ /* 0x020fe20008000f00 */
[----:B------:R-:W-:Y:S01]  /*6e30*/  IMAD.U32 R6, RZ, RZ, UR6 ;  /* 0x00000006ff067e24 */ /* 0x000fe2000f8e00ff */
[----:B--2---:R-:W-:Y:S01]  /*6e40*/  MOV R11, UR5 ;  /* 0x00000005000b7c02 */ /* 0x004fe20008000f00 */
[----:B------:R-:W-:Y:S02]  /*6e50*/  IMAD.U32 R10, RZ, RZ, UR4 ;  /* 0x00000004ff0a7e24 */ /* 0x000fe4000f8e00ff */
[----:B------:R-:W-:Y:S07]  /*6e60*/  LEPC R20, `(.L_x_111) ;  /* 0x000000001014794e */ /* 0x000fee0000000000 */
[----:B-1--4-:R-:W-:Y:S05]  /*6e70*/  CALL.ABS.NOINC R2 ;  /* 0x0000000002007343 */ /* 0x012fea0003c00000 */
.L_x_111:
[----:B------:R-:W-:Y:S05]  /*6e80*/  WARPSYNC.ALL ;  /* 0x0000000000007948 */ /* 0x000fea0003800000 */
[----:B------:R-:W-:Y:S01]  /*6e90*/  R2UR UR4, R39 ;  /* 0x00000000270472ca */ /* 0x000fe200000e0000 */
[--C-:B-1----:R-:W-:Y:S01]  /*6ea0*/  HADD2.F32 R40, -RZ, R48.reuse.H0_H0 ;  /* 0x20000030ff287230 */ /* 0x102fe20000004100 */
[----:B------:R-:W-:Y:S01]  /*6eb0*/  ISETP.NE.AND P6, PT, R98, RZ, PT ;  /* 0x000000ff6200720c */ /* 0x000fe20003fc5270 */
[----:B------:R-:W-:Y:S01]  /*6ec0*/  HADD2.F32 R43, -RZ, R48.H1_H1 ;  /* 0x30000030ff2b7230 */ /* 0x000fe20000004100 */
[----:B------:R-:W-:Y:S01]  /*6ed0*/  MOV R52, UR46 ;  /* 0x0000002e00347c02 */ /* 0x000fe20008000f00 */
[----:B------:R-:W-:Y:S01]  /*6ee0*/  HADD2.F32 R42, -RZ, R49.H1_H1 ;  /* 0x30000031ff2a7230 */ /* 0x000fe20000004100 */
[----:B------:R-:W-:Y:S01]  /*6ef0*/  MOV R61, UR47 ;  /* 0x0000002f003d7c02 */ /* 0x000fe20008000f00 */
[----:B------:R-:W-:Y:S01]  /*6f00*/  HADD2.F32 R45, -RZ, R51.H0_H0 ;  /* 0x20000033ff2d7230 */ /* 0x000fe20000004100 */
[----:B------:R-:W-:Y:S01]  /*6f10*/  ISETP.NE.AND P0, PT, R95, RZ, PT ;  /* 0x000000ff5f00720c */ /* 0x000fe20003f05270 */
[----:B------:R-:W-:Y:S01]  /*6f20*/  HADD2.F32 R44, -RZ, R75.H1_H1 ;  /* 0x3000004bff2c7230 */ /* 0x000fe20000004100 */
[----:B------:R-:W-:Y:S01]  /*6f30*/  BSSY.RECONVERGENT B0, `(.L_x_112) ;  /* 0x0000088000007945 */ /* 0x000fe20003800200 */
[----:B------:R-:W-:Y:S02]  /*6f40*/  LEA R62, R46, UR44, 0x3 ;  /* 0x0000002c2e3e7c11 */ /* 0x000fe4000f8e18ff */
[----:B----4-:R-:W1:Y:S02]  /*6f50*/  LDTM.x32 R4, tmem[UR4+0x20] ;  /* 0x00002004000479ee */ /* 0x010e6400082c0000 */
[----:B------:R-:W-:Y:S02]  /*6f60*/  @P6 LEA R52, R52, UR44, 0x3 ;  /* 0x0000002c34346c11 */ /* 0x000fe4000f8e18ff */
[----:B------:R-:W-:Y:S02]  /*6f70*/  @P6 SHF.L.U32 R63, R90, 0x1f, RZ ;  /* 0x0000001f5a3f6819 */ /* 0x000fe400000006ff */
[----:B------:R-:W-:Y:S04]  /*6f80*/  @P6 IADD3 R52, PT, PT, R52, 0x40, RZ ;  /* 0x0000004034346810 */ /* 0x000fe80007ffe0ff */
[----:B------:R-:W-:Y:S01]  /*6f90*/  @P6 PRMT R61, R61, 0x654, R52 ;  /* 0x000006543d3d6816 */ /* 0x000fe20000000034 */
[C---:B-1----:R-:W-:Y:S01]  /*6fa0*/  FMUL R0, R38.reuse, R4 ;  /* 0x0000000426007220 */ /* 0x042fe20000400000 */
[C---:B------:R-:W-:Y:S01]  /*6fb0*/  FMUL R2, R38.reuse, R5 ;  /* 0x0000000526027220 */ /* 0x040fe20000400000 */
[C---:B------:R-:W-:Y:S01]  /*6fc0*/  FMUL R3, R38.reuse, R6 ;  /* 0x0000000626037220 */ /* 0x040fe20000400000 */
[C---:B------:R-:W-:Y:S01]  /*6fd0*/  FMUL R7, R38.reuse, R7 ;  /* 0x0000000726077220 */ /* 0x040fe20000400000 */
[C---:B------:R-:W-:Y:S01]  /*6fe0*/  FFMA R0, R41.reuse, R40, R0 ;  /* 0x0000002829007223 */ /* 0x040fe20000000000 */
[----:B------:R-:W-:Y:S02]  /*6ff0*/  HADD2.F32 R40, -RZ, R49.H0_H0 ;  /* 0x20000031ff287230 */ /* 0x000fe40000004100 */
[C---:B------:R-:W-:Y:S01]  /*7000*/  FFMA R2, R41.reuse, R43, R2 ;  /* 0x0000002b29027223 */ /* 0x040fe20000000002 */
[--C-:B------:R-:W-:Y:S02]  /*7010*/  HADD2.F32 R43, -RZ, R50.reuse.H0_H0 ;  /* 0x20000032ff2b7230 */ /* 0x100fe40000004100 */
[C---:B------:R-:W-:Y:S01]  /*7020*/  FMUL R4, R38.reuse, R8 ;  /* 0x0000000826047220 */ /* 0x040fe20000400000 */
[----:B------:R-:W-:Y:S01]  /*7030*/  FMUL R5, R38, R9 ;  /* 0x0000000926057220 */ /* 0x000fe20000400000 */
[C---:B------:R-:W-:Y:S01]  /*7040*/  FFMA R3, R41.reuse, R40, R3 ;  /* 0x0000002829037223 */ /* 0x040fe20000000003 */
[----:B------:R-:W-:Y:S01]  /*7050*/  HADD2.F32 R40, -RZ, R50.H1_H1 ;  /* 0x30000032ff287230 */ /* 0x000fe20000004100 */
[----:B------:R-:W-:Y:S01]  /*7060*/  F2FP.F16.F32.PACK_AB R52, R2, R0 ;  /* 0x000000000234723e */ /* 0x000fe200000000ff */
[C---:B------:R-:W-:Y:S01]  /*7070*/  FFMA R7, R41.reuse, R42, R7 ;  /* 0x0000002a29077223 */ /* 0x040fe20000000007 */
[C---:B------:R-:W-:Y:S01]  /*7080*/  FFMA R4, R41.reuse, R43, R4 ;  /* 0x0000002b29047223 */ /* 0x040fe20000000004 */
[C---:B------:R-:W-:Y:S01]  /*7090*/  FMUL R6, R38.reuse, R10 ;  /* 0x0000000a26067220 */ /* 0x040fe20000400000 */
[----:B------:R-:W-:Y:S02]  /*70a0*/  HADD2.F32 R42, -RZ, R51.H1_H1 ;  /* 0x30000033ff2a7230 */ /* 0x000fe40000004100 */
[----:B------:R-:W-:Y:S01]  /*70b0*/  FFMA R5, R41, R40, R5 ;  /* 0x0000002829057223 */ /* 0x000fe20000000005 */
[----:B------:R-:W-:Y:S01]  /*70c0*/  F2FP.F16.F32.PACK_AB R53, R7, R3 ;  /* 0x000000030735723e */ /* 0x000fe200000000ff */
[----:B------:R-:W-:Y:S01]  /*70d0*/  FFMA R6, R41, R45, R6 ;  /* 0x0000002d29067223 */ /* 0x000fe20000000006 */
[C---:B------:R-:W-:Y:S01]  /*70e0*/  FMUL R11, R38.reuse, R11 ;  /* 0x0000000b260b7220 */ /* 0x040fe20000400000 */
[--C-:B------:R-:W-:Y:S01]  /*70f0*/  HADD2.F32 R40, -RZ, R56.reuse.H0_H0 ;  /* 0x20000038ff287230 */ /* 0x100fe20000004100 */
[----:B------:R-:W-:Y:S01]  /*7100*/  F2FP.F16.F32.PACK_AB R54, R5, R4 ;  /* 0x000000040536723e */ /* 0x000fe200000000ff */
[C---:B------:R-:W-:Y:S01]  /*7110*/  FMUL R8, R38.reuse, R12 ;  /* 0x0000000c26087220 */ /* 0x040fe20000400000 */
[C---:B------:R-:W-:Y:S01]  /*7120*/  FFMA R11, R41.reuse, R42, R11 ;  /* 0x0000002a290b7223 */ /* 0x040fe2000000000b */
[----:B------:R-:W-:Y:S02]  /*7130*/  HADD2.F32 R42, -RZ, R56.H1_H1 ;  /* 0x30000038ff2a7230 */ /* 0x000fe40000004100 */
[C---:B------:R-:W-:Y:S01]  /*7140*/  FMUL R9, R38.reuse, R13 ;  /* 0x0000000d26097220 */ /* 0x040fe20000400000 */
[--C-:B------:R-:W-:Y:S02]  /*7150*/  HADD2.F32 R43, -RZ, R57.reuse.H0_H0 ;  /* 0x20000039ff2b7230 */ /* 0x100fe40000004100 */
[----:B------:R-:W-:Y:S01]  /*7160*/  FFMA R8, R41, R40, R8 ;  /* 0x0000002829087223 */ /* 0x000fe20000000008 */
[----:B------:R-:W-:Y:S01]  /*7170*/  F2FP.F16.F32.PACK_AB R55, R11, R6 ;  /* 0x000000060b37723e */ /* 0x000fe200000000ff */
[----:B------:R-:W-:Y:S01]  /*7180*/  FFMA R9, R41, R42, R9 ;  /* 0x0000002a29097223 */ /* 0x000fe20000000009 */
[C---:B------:R-:W-:Y:S01]  /*7190*/  FMUL R10, R38.reuse, R14 ;  /* 0x0000000e260a7220 */ /* 0x040fe20000400000 */
[----:B------:R-:W-:Y:S02]  /*71a0*/  HADD2.F32 R40, -RZ, R57.H1_H1 ;  /* 0x30000039ff287230 */ /* 0x000fe40000004100 */
[C---:B------:R-:W-:Y:S01]  /*71b0*/  FMUL R15, R38.reuse, R15 ;  /* 0x0000000f260f7220 */ /* 0x040fe20000400000 */
[----:B------:R1:W-:Y:S01]  /*71c0*/  STS.128 [R93+0x2000], R52 ;  /* 0x002000345d007388 */ /* 0x0003e20000000c00 */
[----:B------:R-:W-:Y:S01]  /*71d0*/  F2FP.F16.F32.PACK_AB R68, R9, R8 ;  /* 0x000000080944723e */ /* 0x000fe200000000ff */
[C---:B------:R-:W-:Y:S01]  /*71e0*/  FFMA R10, R41.reuse, R43, R10 ;  /* 0x0000002b290a7223 */ /* 0x040fe2000000000a */
[--C-:B------:R-:W-:Y:S02]  /*71f0*/  HADD2.F32 R43, -RZ, R58.reuse.H0_H0 ;  /* 0x2000003aff2b7230 */ /* 0x100fe40000004100 */
        /* <DEDUP_REMOVED lines=11> */
[--C-:B------:R-:W-:Y:S02]  /*72b0*/  HADD2.F32 R43, -RZ, R64.reuse.H0_H0 ;  /* 0x20000040ff2b7230 */ /* 0x100fe40000004100 */
[C---:B------:R-:W-:Y:S01]  /*72c0*/  FFMA R14, R41.reuse, R45, R14 ;  /* 0x0000002d290e7223 */ /* 0x040fe2000000000e */
[C---:B------:R-:W-:Y:S01]  /*72d0*/  FMUL R16, R38.reuse, R20 ;  /* 0x0000001426107220 */ /* 0x040fe20000400000 */
        /* <DEDUP_REMOVED lines=17> */
[C---:B------:R-:W-:Y:S01]  /*73f0*/  FFMA R20, R41.reuse, R40, R20 ;  /* 0x0000002829147223 */ /* 0x040fe20000000014 */
[C---:B------:R-:W-:Y:S01]  /*7400*/  FFMA R21, R41.reuse, R42, R21 ;  /* 0x0000002a29157223 */ /* 0x040fe20000000015 */
[----:B------:R-:W-:Y:S02]  /*7410*/  HADD2.F32 R40, -RZ, R67.H1_H1 ;  /* 0x30000043ff287230 */ /* 0x000fe40000004100 */
[----:B------:R-:W-:Y:S01]  /*7420*/  FFMA R22, R41, R43, R22 ;  /* 0x0000002b29167223 */ /* 0x000fe20000000016 */
[C---:B------:R-:W-:Y:S01]  /*7430*/  FMUL R27, R38.reuse, R27 ;  /* 0x0000001b261b7220 */ /* 0x040fe20000400000 */
[--C-:B------:R-:W-:Y:S02]  /*7440*/  HADD2.F32 R43, -RZ, R72.reuse.H0_H0 ;  /* 0x20000048ff2b7230 */ /* 0x100fe40000004100 */
[C---:B------:R-:W-:Y:S01]  /*7450*/  FMUL R24, R38.reuse, R28 ;  /* 0x0000001c26187220 */ /* 0x040fe20000400000 */
[----:B------:R-:W-:Y:S02]  /*7460*/  HADD2.F32 R42, -RZ, R72.H1_H1 ;  /* 0x30000048ff2a7230 */ /* 0x000fe40000004100 */
[C---:B------:R-:W-:Y:S01]  /*7470*/  FMUL R25, R38.reuse, R29 ;  /* 0x0000001d26197220 */ /* 0x040fe20000400000 */
[--C-:B------:R-:W-:Y:S01]  /*7480*/  HADD2.F32 R45, -RZ, R73.reuse.H0_H0 ;  /* 0x20000049ff2d7230 */ /* 0x100fe20000004100 */
[----:B------:R-:W-:Y:S01]  /*7490*/  F2FP.F16.F32.PACK_AB R70, R13, R12 ;  /* 0x0000000c0d46723e */ /* 0x000fe200000000ff */
[C---:B------:R-:W-:Y:S01]  /*74a0*/  FMUL R26, R38.reuse, R30 ;  /* 0x0000001e261a7220 */ /* 0x040fe20000400000 */
[----:B------:R-:W-:Y:S01]  /*74b0*/  F2FP.F16.F32.PACK_AB R71, R19, R14 ;  /* 0x0000000e1347723e */ /* 0x000fe200000000ff */
[C---:B------:R-:W-:Y:S01]  /*74c0*/  FFMA R27, R41.reuse, R40, R27 ;  /* 0x00000028291b7223 */ /* 0x040fe2000000001b */
[C---:B------:R-:W-:Y:S01]  /*74d0*/  FFMA R24, R41.reuse, R43, R24 ;  /* 0x0000002b29187223 */ /* 0x040fe20000000018 */
[----:B------:R-:W-:Y:S02]  /*74e0*/  HADD2.F32 R40, -RZ, R73.H1_H1 ;  /* 0x30000049ff287230 */ /* 0x000fe40000004100 */
[C---:B------:R-:W-:Y:S01]  /*74f0*/  FFMA R25, R41.reuse, R42, R25 ;  /* 0x0000002a29197223 */ /* 0x040fe20000000019 */
[----:B------:R1:W-:Y:S01]  /*7500*/  STS.128 [R92+0x2010], R68 ;  /* 0x002010445c007388 */ /* 0x0003e20000000c00 */
[C---:B------:R-:W-:Y:S01]  /*7510*/  FMUL R31, R38.reuse, R31 ;  /* 0x0000001f261f7220 */ /* 0x040fe20000400000 */
[--C-:B------:R-:W-:Y:S02]  /*7520*/  HADD2.F32 R43, -RZ, R74.reuse.H0_H0 ;  /* 0x2000004aff2b7230 */ /* 0x100fe40000004100 */
[C---:B------:R-:W-:Y:S01]  /*7530*/  FFMA R26, R41.reuse, R45, R26 ;  /* 0x0000002d291a7223 */ /* 0x040fe2000000001a */
        /* <DEDUP_REMOVED lines=30> */
[----:B------:R-:W-:Y:S02]  /*7720*/  UIADD3 UR9, UPT, UPT, UR49, 0x20, URZ ;  /* 0x0000002031097890 */ /* 0x000fe4000fffe0ff */
[----:B------:R-:W-:Y:S01]  /*7730*/  UIADD3 UR8, UPT, UPT, UR44, 0x2200, URZ ;  /* 0x000022002c087890 */ /* 0x000fe2000fffe0ff */
[----:B------:R-:W-:Y:S01]  /*7740*/  UMOV UR10, UR50 ;  /* 0x00000032000a7c82 */ /* 0x000fe20008000000 */
[----:B------:R-:W-:Y:S01]  /*7750*/  UMOV UR11, UR36 ;  /* 0x00000024000b7c82 */ /* 0x000fe20008000000 */
[----:B---3--:R-:W-:Y:S04]  /*7760*/  UIADD3 UR4, UP0, UPT, UR6, 0x680, URZ ;  /* 0x0000068006047890 */ /* 0x008fe8000ff1e0ff */
[----:B------:R-:W-:Y:S09]  /*7770*/  UIADD3.X UR5, UPT, UPT, URZ, UR7, URZ, UP0, !UPT ;  /* 0x00000007ff057290 */ /* 0x000ff200087fe4ff */
[----:B------:R3:W-:Y:S01]  /*7780*/  UTMASTG.3D [UR8], [UR4] ;  /* 0x00000008040073b5 */ /* 0x0007e20008010000 */
[----:B------:R0:W-:Y:S01]  /*7790*/  UTMACMDFLUSH ;  /* 0x00000000000079b7 */ /* 0x0001e20000000000 */
[----:B---3--:R-:W-:Y:S04]  /*77a0*/  DEPBAR.LE SB0, 0x1 ;  /* 0x000080400000791a */ /* 0x008fe80000000000 */
.L_x_113:
[----:B------:R-:W-:Y:S05]  /*77b0*/  BSYNC.RECONVERGENT B0 ;  /* 0x0000000000007941 */ /* 0x000fea0003800200 */
.L_x_112:
[----:B------:R-:W-:Y:S01]  /*77c0*/  BAR.SYNC.DEFER_BLOCKING 0x1, 0x80 ;  /* 0x0042000000007b1d */ /* 0x000fe20000010000 */
[----:B------:R-:W-:Y:S04]  /*77d0*/  UIADD3 UR4, UPT, UPT, UR46, 0x1, URZ ;  /* 0x000000012e047890 */ /* 0x000fe8000fffe0ff */
[----:B------:R-:W-:Y:S04]  /*77e0*/  UISETP.NE.AND UP0, UPT, UR4, 0x4, UPT ;  /* 0x000000040400788c */ /* 0x000fe8000bf05270 */
[----:B------:R-:W-:Y:S01]  /*77f0*/  USEL UR45, UR4, URZ, UP0 ;  /* 0x000000ff042d7287 */ /* 0x000fe20008000000 */
[----:B------:R3:W-:Y:S01]  /*7800*/  @P6 SYNCS.ARRIVE.TRANS64.RED.A1T0 RZ, [R61+URZ], RZ ;  /* 0x000000ff3dff69a7 */ /* 0x0007e200081004ff */
[----:B------:R-:W-:Y:S01]  /*7810*/  BSSY B1, `(.L_x_114) ;  /* 0x0000017000017945 */ /* 0x000fe20003800000 */
[----:B------:R-:W4:Y:S02]  /*7820*/  @P6 SYNCS.PHASECHK.TRANS64.TRYWAIT P0, [R62+URZ+0x20], R63 ;  /* 0x0000203f3e0065a7 */ /* 0x000f2400080011ff */
[----:B----4-:R-:W-:Y:S01]  /*7830*/  @P6 SEL R47, RZ, 0x1, !P0 ;  /* 0x00000001ff2f6807 */ /* 0x010fe20004000000 */
[----:B---3--:R-:W-:Y:S06]  /*7840*/  @!P6 BRA `(.L_x_115) ;  /* 0x00000000004ce947 */ /* 0x008fec0003800000 */
        /* <DEDUP_REMOVED lines=9> */
[----:B------:R-:W-:Y:S04]  /*78e0*/  SHF.L.U32 R5, R90, 0x1f, RZ ;  /* 0x0000001f5a057819 */ /* 0x000fe800000006ff */
[----:B------:R-:W3:Y:S02]  /*78f0*/  SYNCS.PHASECHK.TRANS64.TRYWAIT P0, [R62+URZ+0x20], R5 ;  /* 0x000020053e0075a7 */ /* 0x000ee400080011ff */
[----:B---3--:R-:W-:Y:S05]  /*7900*/  @!P0 BRA `(.L_x_118) ;  /* 0x0000002400448947 */ /* 0x008fea0003800000 */
.L_x_117:
[----:B------:R-:W-:Y:S05]  /*7910*/  BSYNC B0 ;  /* 0x0000000000007941 */ /* 0x000fea0003800000 */
.L_x_116:
[----:B------:R-:W-:Y:S02]  /*7920*/  ISETP.NE.AND P0, PT, R60, RZ, PT ;  /* 0x000000ff3c00720c */ /* 0x000fe40003f05270 */
[----:B------:R-:W-:Y:S11]  /*7930*/  IADD3 R46, PT, PT, R46, 0x1, RZ ;  /* 0x000000012e2e7810 */ /* 0x000ff60007ffe0ff */
[----:B------:R4:W1:Y:S04]  /*7940*/  @P0 LDS.128 R48, [R4] ;  /* 0x0000000004300984 */ /* 0x0008680000000c00 */
[----:B------:R4:W1:Y:S04]  /*7950*/  @P0 LDS.128 R56, [R3+0x10] ;  /* 0x0000100003380984 */ /* 0x0008680000000c00 */
[----:B------:R4:W1:Y:S04]  /*7960*/  @P0 LDS.128 R64, [R2+0x20] ;  /* 0x0000200002400984 */ /* 0x0008680000000c00 */
[----:B------:R4:W1:Y:S02]  /*7970*/  @P0 LDS.128 R72, [R0+0x30] ;  /* 0x0000300000480984 */ /* 0x0008640000000c00 */
.L_x_115:
[----:B------:R-:W-:Y:S05]  /*7980*/  BSYNC B1 ;  /* 0x0000000000017941 */ /* 0x000fea0003800000 */
.L_x_114:
[----:B----4-:R-:W-:Y:S05]  /*7990*/  VIADD R0, R39, 0x40 ;  /* 0x0000004027007836 */ /* 0x010fea0000000000 */
        /* <DEDUP_REMOVED lines=9> */
[----:B------:R-:W4:Y:S01]  /*7a30*/  LDCU.64 UR6, c[0x4][0x78] ;  /* 0x01000f00ff0677ac */ /* 0x000f220008000a00 */
[----:B------:R-:W1:Y:S01]  /*7a40*/  LDC.64 R2, c[0x4][R3] ;  /* 0x0100000003027b82 */ /* 0x000e620000000a00 */
[----:B------:R-:W5:Y:S01]  /*7a50*/  LDCU.64 UR4, c[0x4][0x10] ;  /* 0x01000200ff0477ac */ /* 0x000f620008000a00 */
[----:B---3--:R-:W-:Y:S01]  /*7a60*/  MOV R5, UR9 ;  /* 0x0000000900057c02 */ /* 0x008fe20008000f00 */
[----:B------:R-:W-:Y:S01]  /*7a70*/  IMAD.U32 R4, RZ, RZ, UR8 ;  /* 0x00000008ff047e24 */ /* 0x000fe2000f8e00ff */
[----:B----4-:R-:W-:Y:S01]  /*7a80*/  MOV R7, UR7 ;  /* 0x0000000700077c02 */ /* 0x010fe20008000f00 */
[----:B------:R-:W-:Y:S01]  /*7a90*/  IMAD.U32 R6, RZ, RZ, UR6 ;  /* 0x00000006ff067e24 */ /* 0x000fe2000f8e00ff */
[----:B-----5:R-:W-:Y:S01]  /*7aa0*/  MOV R11, UR5 ;  /* 0x00000005000b7c02 */ /* 0x020fe20008000f00 */
[----:B------:R-:W-:Y:S02]  /*7ab0*/  IMAD.U32 R10, RZ, RZ, UR4 ;  /* 0x00000004ff0a7e24 */ /* 0x000fe4000f8e00ff */
[----:B------:R-:W-:Y:S07]  /*7ac0*/  LEPC R20, `(.L_x_119) ;  /* 0x000000001014794e */ /* 0x000fee0000000000 */
[----:B-12---:R-:W-:Y:S05]  /*7ad0*/  CALL.ABS.NOINC R2 ;  /* 0x0000000002007343 */ /* 0x006fea0003c00000 */
.L_x_119:
        /* <DEDUP_REMOVED lines=12> */
[----:B---3--:R-:W-:Y:S02]  /*7ba0*/  LEA R62, R46, UR44, 0x3 ;  /* 0x0000002c2e3e7c11 */ /* 0x008fe4000f8e18ff */
[----:B------:R-:W1:Y:S02]  /*7bb0*/  LDTM.x32 R4, tmem[UR4+0x40] ;  /* 0x00004004000479ee */ /* 0x000e6400082c0000 */
        /* <DEDUP_REMOVED lines=133> */
.L_x_121:
[----:B------:R-:W-:Y:S05]  /*8410*/  BSYNC.RECONVERGENT B0 ;  /* 0x0000000000007941 */ /* 0x000fea0003800200 */
.L_x_120:
        /* <DEDUP_REMOVED lines=21> */
.L_x_125:
[----:B------:R-:W-:Y:S05]  /*8570*/  BSYNC B0 ;  /* 0x0000000000007941 */ /* 0x000fea0003800000 */
.L_x_124:
[----:B------:R-:W-:Y:S11]  /*8580*/  ISETP.NE.AND P0, PT, R60, RZ, PT ;  /* 0x000000ff3c00720c */ /* 0x000ff60003f05270 */
[----:B------:R-:W-:Y:S02]  /*8590*/  @!UPT UIADD3 URZ, UPT, UPT, URZ, URZ, URZ ;  /* 0x000000fffffff290 */ /* 0x000fe4000fffe0ff */
[----:B------:R4:W1:Y:S04]  /*85a0*/  @P0 LDS.128 R48, [R3] ;  /* 0x0000000003300984 */ /* 0x0008680000000c00 */
[----:B------:R4:W1:Y:S04]  /*85b0*/  @P0 LDS.128 R56, [R2+0x10] ;  /* 0x0000100002380984 */ /* 0x0008680000000c00 */
[----:B------:R4:W1:Y:S04]  /*85c0*/  @P0 LDS.128 R64, [R0+0x20] ;  /* 0x0000200000400984 */ /* 0x0008680000000c00 */
[----:B------:R4:W1:Y:S02]  /*85d0*/  @P0 LDS.128 R72, [R46+0x30] ;  /* 0x000030002e480984 */ /* 0x0008640000000c00 */
.L_x_123:
[----:B------:R-:W-:Y:S05]  /*85e0*/  BSYNC B1 ;  /* 0x0000000000017941 */ /* 0x000fea0003800000 */
.L_x_122:
        /* <DEDUP_REMOVED lines=21> */
.L_x_127:
[----:B------:R-:W-:Y:S01]  /*8740*/  ISETP.NE.AND P0, PT, R95, RZ, PT ;  /* 0x000000ff5f00720c */ /* 0x000fe20003f05270 */
[----:B------:R-:W-:Y:S05]  /*8750*/  WARPSYNC.ALL ;  /* 0x0000000000007948 */ /* 0x000fea0003800000 */
[----:B------:R-:W-:Y:S01]  /*8760*/  R2UR UR4, R39 ;  /* 0x00000000270472ca */ /* 0x000fe200000e0000 */
[--C-:B-1----:R-:W-:Y:S01]  /*8770*/  HADD2.F32 R40, -RZ, R48.reuse.H0_H0 ;  /* 0x20000030ff287230 */ /* 0x102fe20000004100 */
[----:B------:R-:W-:Y:S01]  /*8780*/  R2UR UR5, R99 ;  /* 0x00000000630572ca */ /* 0x000fe200000e0000 */
[----:B------:R-:W-:Y:S01]  /*8790*/  HADD2.F32 R42, -RZ, R48.H1_H1 ;  /* 0x30000030ff2a7230 */ /* 0x000fe20000004100 */
[----:B------:R-:W-:Y:S01]  /*87a0*/  BSSY.RECONVERGENT B0, `(.L_x_128) ;  /* 0x000008a000007945 */ /* 0x000fe20003800200 */
[--C-:B------:R-:W-:Y:S02]  /*87b0*/  HADD2.F32 R43, -RZ, R49.reuse.H0_H0 ;  /* 0x20000031ff2b7230 */ /* 0x100fe40000004100 */
[----:B------:R-:W-:Y:S02]  /*87c0*/  HADD2.F32 R44, -RZ, R49.H1_H1 ;  /* 0x30000031ff2c7230 */ /* 0x000fe40000004100 */
[--C-:B------:R-:W-:Y:S02]  /*87d0*/  HADD2.F32 R45, -RZ, R50.reuse.H0_H0 ;  /* 0x20000032ff2d7230 */ /* 0x100fe40000004100 */
[----:B------:R-:W-:Y:S02]  /*87e0*/  HADD2.F32 R46, -RZ, R50.H1_H1 ;  /* 0x30000032ff2e7230 */ /* 0x000fe40000004100 */
[----:B---3--:R-:W1:Y:S01]  /*87f0*/  LDTM.x32 R4, tmem[UR4+0x60] ;  /* 0x00006004000479ee */ /* 0x008e6200082c0000 */
[----:B------:R-:W-:Y:S01]  /*8800*/  NOP ;  /* 0x0000000000007918 */ /* 0x000fe20000000000 */
[----:B------:R-:W-:Y:S01]  /*8810*/  UIADD3 UR4, UPT, UPT, UR5, 0xb0, URZ ;  /* 0x000000b005047890 */ /* 0x000fe2000fffe0ff */
[--C-:B------:R-:W-:Y:S02]  /*8820*/  HADD2.F32 R47, -RZ, R51.reuse.H0_H0 ;  /* 0x20000033ff2f7230 */ /* 0x100fe40000004100 */
[----:B------:R-:W-:Y:S01]  /*8830*/  HADD2.F32 R49, -RZ, R51.H1_H1 ;  /* 0x30000033ff317230 */ /* 0x000fe20000004100 */
[----:B------:R-:W-:Y:S01]  /*8840*/  UPRMT UR4, UR47, 0x654, UR4 ;  /* 0x000006542f047896 */ /* 0x000fe20008000004 */
[--C-:B------:R-:W-:Y:S02]  /*8850*/  HADD2.F32 R48, -RZ, R56.reuse.H0_H0 ;  /* 0x20000038ff307230 */ /* 0x100fe40000004100 */
[----:B------:R-:W-:Y:S02]  /*8860*/  HADD2.F32 R51, -RZ, R56.H1_H1 ;  /* 0x30000038ff337230 */ /* 0x000fe40000004100 */
[--C-:B------:R-:W-:Y:S02]  /*8870*/  HADD2.F32 R50, -RZ, R57.reuse.H0_H0 ;  /* 0x20000039ff327230 */ /* 0x100fe40000004100 */
[----:B------:R-:W-:Y:S02]  /*8880*/  HADD2.F32 R52, -RZ, R57.H1_H1 ;  /* 0x30000039ff347230 */ /* 0x000fe40000004100 */
[----:B-1----:R-:W-:Y:S01]  /*8890*/  SYNCS.ARRIVE.TRANS64.RED.A1T0 RZ, [UR4], RZ ;  /* 0x000000ffffff79a7 */ /* 0x002fe20008100404 */
[--C-:B------:R-:W-:Y:S02]  /*88a0*/  HADD2.F32 R53, -RZ, R58.reuse.H0_H0 ;  /* 0x2000003aff357230 */ /* 0x100fe40000004100 */
[----:B------:R-:W-:Y:S02]  /*88b0*/  HADD2.F32 R54, -RZ, R58.H1_H1 ;  /* 0x3000003aff367230 */ /* 0x000fe40000004100 */
[--C-:B------:R-:W-:Y:S02]  /*88c0*/  HADD2.F32 R55, -RZ, R59.reuse.H0_H0 ;  /* 0x2000003bff377230 */ /* 0x100fe40000004100 */
[----:B------:R-:W-:Y:S02]  /*88d0*/  HADD2.F32 R56, -RZ, R59.H1_H1 ;  /* 0x3000003bff387230 */ /* 0x000fe40000004100 */
[C---:B------:R-:W-:Y:S01]  /*88e0*/  FMUL R4, R38.reuse, R4 ;  /* 0x0000000426047220 */ /* 0x040fe20000400000 */
[C---:B------:R-:W-:Y:S01]  /*88f0*/  FMUL R5, R38.reuse, R5 ;  /* 0x0000000526057220 */ /* 0x040fe20000400000 */
[C---:B------:R-:W-:Y:S01]  /*8900*/  FMUL R6, R38.reuse, R6 ;  /* 0x0000000626067220 */ /* 0x040fe20000400000 */
[C---:B------:R-:W-:Y:S01]  /*8910*/  FMUL R7, R38.reuse, R7 ;  /* 0x0000000726077220 */ /* 0x040fe20000400000 */
[C---:B------:R-:W-:Y:S01]  /*8920*/  FFMA R4, R41.reuse, R40, R4 ;  /* 0x0000002829047223 */ /* 0x040fe20000000004 */
[C---:B------:R-:W-:Y:S01]  /*8930*/  FFMA R5, R41.reuse, R42, R5 ;  /* 0x0000002a29057223 */ /* 0x040fe20000000005 */
[C---:B------:R-:W-:Y:S01]  /*8940*/  FFMA R6, R41.reuse, R43, R6 ;  /* 0x0000002b29067223 */ /* 0x040fe20000000006 */
[----:B------:R-:W-:Y:S01]  /*8950*/  FFMA R7, R41, R44, R7 ;  /* 0x0000002c29077223 */ /* 0x000fe20000000007 */
[C---:B------:R-:W-:Y:S01]  /*8960*/  FMUL R8, R38.reuse, R8 ;  /* 0x0000000826087220 */ /* 0x040fe20000400000 */
[C---:B------:R-:W-:Y:S01]  /*8970*/  FMUL R9, R38.reuse, R9 ;  /* 0x0000000926097220 */ /* 0x040fe20000400000 */
[----:B------:R-:W-:Y:S01]  /*8980*/  F2FP.F16.F32.PACK_AB R100, R5, R4 ;  /* 0x000000040564723e */ /* 0x000fe200000000ff */
[C---:B------:R-:W-:Y:S01]  /*8990*/  FMUL R0, R38.reuse, R10 ;  /* 0x0000000a26007220 */ /* 0x040fe20000400000 */
[----:B------:R-:W-:Y:S01]  /*89a0*/  F2FP.F16.F32.PACK_AB R101, R7, R6 ;  /* 0x000000060765723e */ /* 0x000fe200000000ff */
[C---:B------:R-:W-:Y:S01]  /*89b0*/  FFMA R8, R41.reuse, R45, R8 ;  /* 0x0000002d29087223 */ /* 0x040fe20000000008 */
[C---:B------:R-:W-:Y:S01]  /*89c0*/  FFMA R9, R41.reuse, R46, R9 ;  /* 0x0000002e29097223 */ /* 0x040fe20000000009 */
[----:B------:R-:W-:Y:S01]  /*89d0*/  FFMA R0, R41, R47, R0 ;  /* 0x0000002f29007223 */ /* 0x000fe20000000000 */
[C---:B------:R-:W-:Y:S01]  /*89e0*/  FMUL R2, R38.reuse, R11 ;  /* 0x0000000b26027220 */ /* 0x040fe20000400000 */
[C---:B------:R-:W-:Y:S01]  /*89f0*/  FMUL R3, R38.reuse, R12 ;  /* 0x0000000c26037220 */ /* 0x040fe20000400000 */
[C---:B------:R-:W-:Y:S01]  /*8a00*/  FMUL R10, R38.reuse, R13 ;  /* 0x0000000d260a7220 */ /* 0x040fe20000400000 */
[----:B------:R-:W-:Y:S01]  /*8a10*/  F2FP.F16.F32.PACK_AB R102, R9, R8 ;  /* 0x000000080966723e */ /* 0x000fe200000000ff */
[C---:B------:R-:W-:Y:S01]  /*8a20*/  FFMA R2, R41.reuse, R49, R2 ;  /* 0x0000003129027223 */ /* 0x040fe20000000002 */
[C---:B------:R-:W-:Y:S01]  /*8a30*/  FFMA R3, R41.reuse, R48, R3 ;  /* 0x0000003029037223 */ /* 0x040fe20000000003 */
[C---:B------:R-:W-:Y:S01]  /*8a40*/  FFMA R10, R41.reuse, R51, R10 ;  /* 0x00000033290a7223 */ /* 0x040fe2000000000a */
[C---:B------:R-:W-:Y:S01]  /*8a50*/  FMUL R11, R38.reuse, R14 ;  /* 0x0000000e260b7220 */ /* 0x040fe20000400000 */
[C---:B------:R-:W-:Y:S01]  /*8a60*/  FMUL R15, R38.reuse, R15 ;  /* 0x0000000f260f7220 */ /* 0x040fe20000400000 */
[C---:B------:R-:W-:Y:S01]  /*8a70*/  FMUL R12, R38.reuse, R16 ;  /* 0x00000010260c7220 */ /* 0x040fe20000400000 */
[C---:B------:R-:W-:Y:S01]  /*8a80*/  FMUL R13, R38.reuse, R17 ;  /* 0x00000011260d7220 */ /* 0x040fe20000400000 */
[C---:B------:R-:W-:Y:S01]  /*8a90*/  FFMA R11, R41.reuse, R50, R11 ;  /* 0x00000032290b7223 */ /* 0x040fe2000000000b */
[C---:B------:R-:W-:Y:S01]  /*8aa0*/  FMUL R14, R38.reuse, R18 ;  /* 0x00000012260e7220 */ /* 0x040fe20000400000 */
[C---:B------:R-:W-:Y:S01]  /*8ab0*/  FFMA R15, R41.reuse, R52, R15 ;  /* 0x00000034290f7223 */ /* 0x040fe2000000000f */
[--C-:B------:R-:W-:Y:S02]  /*8ac0*/  HADD2.F32 R57, -RZ, R64.reuse.H0_H0 ;  /* 0x20000040ff397230 */ /* 0x100fe40000004100 */
[----:B------:R-:W-:Y:S01]  /*8ad0*/  FMUL R19, R38, R19 ;  /* 0x0000001326137220 */ /* 0x000fe20000400000 */
[----:B------:R-:W-:Y:S01]  /*8ae0*/  F2FP.F16.F32.PACK_AB R103, R2, R0 ;  /* 0x000000000267723e */ /* 0x000fe200000000ff */
[C---:B------:R-:W-:Y:S01]  /*8af0*/  FFMA R12, R41.reuse, R53, R12 ;  /* 0x00000035290c7223 */ /* 0x040fe2000000000c */
[----:B------:R-:W-:Y:S02]  /*8b00*/  HADD2.F32 R58, -RZ, R64.H1_H1 ;  /* 0x30000040ff3a7230 */ /* 0x000fe40000004100 */
[C---:B------:R-:W-:Y:S01]  /*8b10*/  FMUL R16, R38.reuse, R20 ;  /* 0x0000001426107220 */ /* 0x040fe20000400000 */
[C---:B------:R-:W-:Y:S01]  /*8b20*/  FFMA R13, R41.reuse, R54, R13 ;  /* 0x00000036290d7223 */ /* 0x040fe2000000000d */
[----:B------:R1:W-:Y:S01]  /*8b30*/  STS.128 [R93+0x6000], R100 ;  /* 0x006000645d007388 */ /* 0x0003e20000000c00 */
[--C-:B------:R-:W-:Y:S02]  /*8b40*/  HADD2.F32 R59, -RZ, R65.reuse.H0_H0 ;  /* 0x20000041ff3b7230 */ /* 0x100fe40000004100 */
[C---:B------:R-:W-:Y:S01]  /*8b50*/  FMUL R17, R38.reuse, R21 ;  /* 0x0000001526117220 */ /* 0x040fe20000400000 */
[C---:B------:R-:W-:Y:S01]  /*8b60*/  FFMA R14, R41.reuse, R55, R14 ;  /* 0x00000037290e7223 */ /* 0x040fe2000000000e */
[----:B------:R-:W-:Y:S02]  /*8b70*/  HADD2.F32 R60, -RZ, R65.H1_H1 ;  /* 0x30000041ff3c7230 */ /* 0x000fe40000004100 */
[C---:B------:R-:W-:Y:S01]  /*8b80*/  FMUL R18, R38.reuse, R22 ;  /* 0x0000001626127220 */ /* 0x040fe20000400000 */
[C---:B------:R-:W-:Y:S01]  /*8b90*/  FFMA R19, R41.reuse, R56, R19 ;  /* 0x0000003829137223 */ /* 0x040fe20000000013 */
        /* <DEDUP_REMOVED lines=13> */
[----:B------:R-:W-:Y:S01]  /*8c70*/  FMUL R27, R38, R27 ;  /* 0x0000001b261b7220 */ /* 0x000fe20000400000 */
[----:B------:R-:W-:Y:S01]  /*8c80*/  F2FP.F16.F32.PACK_AB R104, R10, R3 ;  /* 0x000000030a68723e */ /* 0x000fe200000000ff */
[----:B------:R-:W-:Y:S01]  /*8c90*/  FFMA R20, R41, R61, R20 ;  /* 0x0000003d29147223 */ /* 0x000fe20000000014 */
[----:B------:R-:W-:Y:S01]  /*8ca0*/  F2FP.F16.F32.PACK_AB R105, R15, R11 ;  /* 0x0000000b0f69723e */ /* 0x000fe200000000ff */
[----:B------:R-:W-:Y:S01]  /*8cb0*/  HADD2.F32 R66, -RZ, R72.H1_H1 ;  /* 0x30000048ff427230 */ /* 0x000fe20000004100 */
[----:B------:R-:W-:Y:S01]  /*8cc0*/  F2FP.F16.F32.PACK_AB R106, R13, R12 ;  /* 0x0000000c0d6a723e */ /* 0x000fe200000000ff */
[C---:B------:R-:W-:Y:S01]  /*8cd0*/  FMUL R24, R38.reuse, R28 ;  /* 0x0000001c26187220 */ /* 0x040fe20000400000 */
[----:B------:R-:W-:Y:S01]  /*8ce0*/  F2FP.F16.F32.PACK_AB R107, R19, R14 ;  /* 0x0000000e136b723e */ /* 0x000fe200000000ff */
[C---:B------:R-:W-:Y:S01]  /*8cf0*/  FFMA R21, R41.reuse, R62, R21 ;  /* 0x0000003e29157223 */ /* 0x040fe20000000015 */
[--C-:B------:R-:W-:Y:S02]  /*8d00*/  HADD2.F32 R67, -RZ, R73.reuse.H0_H0 ;  /* 0x20000049ff437230 */ /* 0x100fe40000004100 */
[C---:B------:R-:W-:Y:S01]  /*8d10*/  FMUL R25, R38.reuse, R29 ;  /* 0x0000001d26197220 */ /* 0x040fe20000400000 */
[C---:B------:R-:W-:Y:S01]  /*8d20*/  FFMA R22, R41.reuse, R63, R22 ;  /* 0x0000003f29167223 */ /* 0x040fe20000000016 */
[----:B------:R1:W-:Y:S01]  /*8d30*/  STS.128 [R92+0x6010], R104 ;  /* 0x006010685c007388 */ /* 0x0003e20000000c00 */
        /* <DEDUP_REMOVED lines=48> */
.L_x_129:
[----:B------:R-:W-:Y:S05]  /*9040*/  BSYNC.RECONVERGENT B0 ;  /* 0x0000000000007941 */ /* 0x000fea0003800200 */
.L_x_128:
[----:B------:R-:W-:Y:S01]  /*9050*/  BAR.SYNC.DEFER_BLOCKING 0x1, 0x80 ;  /* 0x0042000000007b1d */ /* 0x000fe20000010000 */
[----:B------:R-:W-:Y:S01]  /*9060*/  UISETP.NE.AND UP0, UPT, UR52, -0x4, UPT ;  /* 0xfffffffc3400788c */ /* 0x000fe2000bf05270 */
[----:B------:R-:W-:Y:S08]  /*9070*/  IADD3 R0, PT, PT, R36, 0x1, RZ ;  /* 0x0000000124007810 */ /* 0x000ff00007ffe0ff */
[----:B------:R-:W-:Y:S05]  /*9080*/  BRA.U !UP0, `(.L_x_130) ;  /* 0x0000000108287547 */ /* 0x000fea000b800000 */
[----:B------:R-:W-:Y:S01]  /*9090*/  ISETP.NE.AND P0, PT, R98, RZ, PT ;  /* 0x000000ff6200720c */ /* 0x000fe20003f05270 */
[----:B------:R-:W-:Y:S01]  /*90a0*/  IMAD.U32 R3, RZ, RZ, UR46 ;  /* 0x0000002eff037e24 */ /* 0x000fe2000f8e00ff */
[----:B------:R-:W-:Y:S01]  /*90b0*/  UIADD3 UR4, UPT, UPT, UR46, 0x1, URZ ;  /* 0x000000012e047890 */ /* 0x000fe2000fffe0ff */
[----:B------:R-:W-:Y:S03]  /*90c0*/  IMAD.U32 R2, RZ, RZ, UR47 ;  /* 0x0000002fff027e24 */ /* 0x000fe6000f8e00ff */
[----:B------:R-:W-:Y:S04]  /*90d0*/  UISETP.NE.AND UP0, UPT, UR4, 0x4, UPT ;  /* 0x000000040400788c */ /* 0x000fe8000bf05270 */
[----:B------:R-:W-:Y:S03]  /*90e0*/  USEL UR46, UR4, URZ, UP0 ;  /* 0x000000ff042e7287 */ /* 0x000fe60008000000 */
[----:B------:R-:W-:Y:S05]  /*90f0*/  @P0 LEA R3, R3, UR44, 0x3 ;  /* 0x0000002c03030c11 */ /* 0x000fea000f8e18ff */
[----:B------:R-:W-:Y:S05]  /*9100*/  @P0 VIADD R3, R3, 0x40 ;  /* 0x0000004003030836 */ /* 0x000fea0000000000 */
[----:B------:R-:W-:Y:S04]  /*9110*/  @P0 PRMT R2, R2, 0x654, R3 ;  /* 0x0000065402020816 */ /* 0x000fe80000000003 */
[----:B------:R3:W-:Y:S03]  /*9120*/  @P0 SYNCS.ARRIVE.TRANS64.RED.A1T0 RZ, [R2+URZ], RZ ;  /* 0x000000ff02ff09a7 */ /* 0x0007e600081004ff */
.L_x_130:
[----:B------:R-:W-:Y:S01]  /*9130*/  R2UR UR4, R82 ;  /* 0x00000000520472ca */ /* 0x000fe200000e0000 */
[----:B------:R-:W-:Y:S01]  /*9140*/  UISETP.NE.AND UP0, UPT, UR62, URZ, UPT ;  /* 0x000000ff3e00728c */ /* 0x000fe2000bf05270 */
[----:B------:R-:W-:Y:S01]  /*9150*/  ISETP.NE.AND P0, PT, R86, 0x2, PT ;  /* 0x000000025600780c */ /* 0x000fe20003f05270 */
[----:B------:R-:W-:Y:S01]  /*9160*/  UIADD3 UR20, UPT, UPT, UR37, UR63, URZ ;  /* 0x0000003f25147290 */ /* 0x000fe2000fffe0ff */
[----:B------:R-:W-:Y:S01]  /*9170*/  ISETP.NE.AND P1, PT, R0, 0x4, PT ;  /* 0x000000040000780c */ /* 0x000fe20003f25270 */
[----:B------:R-:W-:Y:S01]  /*9180*/  UIADD3 UR52, UPT, UPT, UR52, 0x4, URZ ;  /* 0x0000000434347890 */ /* 0x000fe2000fffe0ff */
[----:B------:R-:W-:Y:S01]  /*9190*/  SEL R3, RZ, 0x1, P0 ;  /* 0x00000001ff037807 */ /* 0x000fe20000000000 */
[----:B------:R-:W-:Y:S01]  /*91a0*/  UMOV UR36, UR61 ;  /* 0x0000003d00247c82 */ /* 0x000fe20008000000 */
[----:B---3--:R-:W-:Y:S02]  /*91b0*/  SEL R2, RZ, 0x1, P1 ;  /* 0x00000001ff027807 */ /* 0x008fe40000800000 */
[----:B------:R-:W-:Y:S02]  /*91c0*/  LOP3.LUT R88, R88, R3, RZ, 0x3c, !PT ;  /* 0x0000000358587212 */ /* 0x000fe400078e3cff */
[----:B------:R-:W-:Y:S01]  /*91d0*/  LOP3.LUT R89, R89, R2, RZ, 0x3c, !PT ;  /* 0x0000000259597212 */ /* 0x000fe200078e3cff */
[----:B------:R-:W-:Y:S01]  /*91e0*/  UIADD3 UR16, UPT, UPT, UR38, UR4, URZ ;  /* 0x0000000426107290 */ /* 0x000fe2000fffe0ff */
[----:B------:R-:W-:Y:S02]  /*91f0*/  SEL R86, R86, RZ, P0 ;  /* 0x000000ff56567207 */ /* 0x000fe40000000000 */
[----:B------:R-:W-:Y:S01]  /*9200*/  SEL R36, R0, RZ, P1 ;  /* 0x000000ff00247207 */ /* 0x000fe20000800000 */
[----:B------:R-:W-:Y:S08]  /*9210*/  BRA.U UP0, `(.L_x_131) ;  /* 0xffffffbd00dc7547 */ /* 0x000ff0000b83ffff */
[----:B------:R-:W-:-:S13]  /*9220*/  R2UR UR4, R83 ;  /* 0x00000000530472ca */ /* 0x000fda00000e0000 */
[----:B------:R-:W-:-:S09]  /*9230*/  UISETP.NE.AND UP0, UPT, UR4, URZ, UPT ;  /* 0x000000ff0400728c */ /* 0x000fd2000bf05270 */
[----:B------:R-:W-:Y:S05]  /*9240*/  BRA.U !UP0, `(.L_x_132) ;  /* 0x0000000108487547 */ /* 0x000fea000b800000 */
[----:B------:R-:W3:Y:S02]  /*9250*/  LDCU.64 UR4, c[0x0][0x890] ;  /* 0x00011200ff0477ac */ /* 0x000ee40008000a00 */
[----:B---3--:R-:W-:-:S04]  /*9260*/  UISETP.NE.U32.AND UP0, UPT, UR4, URZ, UPT ;  /* 0x000000ff0400728c */ /* 0x008fc8000bf05070 */
[----:B------:R-:W-:-:S09]  /*9270*/  UISETP.NE.AND.EX UP0, UPT, UR5, URZ, UPT, UP0 ;  /* 0x000000ff0500728c */ /* 0x000fd2000bf05300 */
[----:B------:R-:W-:Y:S05]  /*9280*/  BRA.U UP0, `(.L_x_133) ;  /* 0x00000001000c7547 */ /* 0x000fea000b800000 */
[----:B------:R-:W-:-:S13]  /*9290*/  FSETP.NEU.AND P0, PT, R41, RZ, PT ;  /* 0x000000ff2900720b */ /* 0x000fda0003f0d000 */
[----:B------:R-:W-:Y:S05]  /*92a0*/  @!P0 EXIT ;  /* 0x000000000000894d */ /* 0x000fea0003800000 */
[----:B------:R-:W-:Y:S05]  /*92b0*/  BRA `(.L_x_132) ;  /* 0x00000000002c7947 */ /* 0x000fea0003800000 */
.L_x_133:
[----:B------:R-:W-:Y:S01]  /*92c0*/  ISETP.NE.AND P0, PT, R85, RZ, PT ;  /* 0x000000ff5500720c */ /* 0x000fe20003f05270 */
[----:B------:R-:W-:-:S12]  /*92d0*/  BSSY.RECONVERGENT B0, `(.L_x_132) ;  /* 0x0000009000007945 */ /* 0x000fd80003800200 */
[----:B------:R-:W-:Y:S05]  /*92e0*/  @P0 BRA `(.L_x_134) ;  /* 0x0000000000140947 */ /* 0x000fea0003800000 */
[----:B------:R-:W3:Y:S02]  /*92f0*/  LDCU.64 UR4, c[0x0][0x888] ;  /* 0x00011100ff0477ac */ /* 0x000ee40008000a00 */
[----:B---3--:R-:W-:-:S04]  /*9300*/  ISETP.NE.U32.AND P0, PT, RZ, UR4, PT ;  /* 0x00000004ff007c0c */ /* 0x008fc8000bf05070 */
[----:B------:R-:W-:-:S13]  /*9310*/  ISETP.NE.AND.EX P0, PT, RZ, UR5, PT, P0 ;  /* 0x00000005ff007c0c */ /* 0x000fda000bf05300 */
[----:B------:R-:W-:Y:S05]  /*9320*/  @!P0 EXIT ;  /* 0x000000000000894d */ /* 0x000fea0003800000 */
[----:B------:R-:W-:Y:S05]  /*9330*/  BRA `(.L_x_135) ;  /* 0x0000000000087947 */ /* 0x000fea0003800000 */
.L_x_134:
[----:B------:R-:W-:-:S13]  /*9340*/  FSETP.NEU.AND P0, PT, R41, RZ, PT ;  /* 0x000000ff2900720b */ /* 0x000fda0003f0d000 */
[----:B------:R-:W-:Y:S05]  /*9350*/  @!P0 EXIT ;  /* 0x000000000000894d */ /* 0x000fea0003800000 */
.L_x_135:
[----:B------:R-:W-:Y:S05]  /*9360*/  BSYNC.RECONVERGENT B0 ;  /* 0x0000000000007941 */ /* 0x000fea0003800200 */
.L_x_132:
[----:B------:R-:W-:Y:S01]  /*9370*/  ULEA UR4, UR46, UR44, 0x3 ;  /* 0x0000002c2e047291 */ /* 0x000fe2000f8e18ff */
[----:B------:R-:W-:-:S04]  /*9380*/  DEPBAR.LE SB0, 0x0 ;  /* 0x000080000000791a */ /* 0x000fc80000000000 */
[----:B------:R-:W-:-:S04]  /*9390*/  UIADD3 UR4, UPT, UPT, UR4, 0x40, URZ ;  /* 0x0000004004047890 */ /* 0x000fc8000fffe0ff */
[----:B------:R-:W-:-:S09]  /*93a0*/  UPRMT UR4, UR47, 0x654, UR4 ;  /* 0x000006542f047896 */ /* 0x000fd20008000004 */
[----:B------:R-:W-:Y:S01]  /*93b0*/  SYNCS.ARRIVE.TRANS64.RED.A1T0 RZ, [UR4], RZ ;  /* 0x000000ffffff79a7 */ /* 0x000fe20008100404 */
[----:B------:R-:W-:Y:S05]  /*93c0*/  EXIT ;  /* 0x000000000000794d */ /* 0x000fea0003800000 */
.L_x_24:
[----:B--2---:R2:W3:Y:S02]  /*93d0*/  SYNCS.PHASECHK.TRANS64.TRYWAIT P0, [R3+URZ+0xe0], R2 ;  /* 0x0000e002030075a7 */ /* 0x0044e400080011ff */
[----:B---3--:R-:W-:Y:S05]  /*93e0*/  @!P0 NANOSLEEP.SYNCS 0x989680 ;  /* 0x009896800000895d */ /* 0x008fea0003900000 */
[----:B------:R-:W3:Y:S02]  /*93f0*/  @!P0 SYNCS.PHASECHK.TRANS64 P0, [R3+URZ+0xe0], R2 ;  /* 0x0000e002030085a7 */ /* 0x000ee400080010ff */
[----:B---3--:R-:W-:Y:S05]  /*9400*/  @!P0 BRA `(.L_x_24) ;  /* 0xfffffffc00f08947 */ /* 0x008fea000383ffff */
[----:B------:R-:W-:Y:S05]  /*9410*/  BRA `(.L_x_136) ;  /* 0xffffff8400687947 */ /* 0x000fea000383ffff */
.L_x_27:
[----:B-1----:R-:W-:-:S07]  /*9420*/  MOV R0, UR33 ;  /* 0x0000002100007c02 */ /* 0x002fce0008000f00 */
.L_x_137:
[----:B-1----:R1:W2:Y:S02]  /*9430*/  SYNCS.PHASECHK.TRANS64.TRYWAIT P0, [R0+URZ+0x10], R3 ;  /* 0x00001003000075a7 */ /* 0x0022a400080011ff */
[----:B--2---:R-:W-:Y:S05]  /*9440*/  @!P0 NANOSLEEP.SYNCS 0x989680 ;  /* 0x009896800000895d */ /* 0x004fea0003900000 */
[----:B------:R-:W2:Y:S02]  /*9450*/  @!P0 SYNCS.PHASECHK.TRANS64 P0, [R0+URZ+0x10], R3 ;  /* 0x00001003000085a7 */ /* 0x000ea400080010ff */
[----:B--2---:R-:W-:Y:S05]  /*9460*/  @!P0 BRA `(.L_x_137) ;  /* 0xfffffffc00f08947 */ /* 0x004fea000383ffff */
[----:B------:R-:W-:Y:S05]  /*9470*/  BRA `(.L_x_26) ;  /* 0xffffff8400b07947 */ /* 0x000fea000383ffff */
.L_x_34:
[----:B-1----:R-:W-:-:S07]  /*9480*/  MOV R0, UR17 ;  /* 0x0000001100007c02 */ /* 0x002fce0008000f00 */
.L_x_138:
[----:B-1----:R1:W2:Y:S02]  /*9490*/  SYNCS.PHASECHK.TRANS64.TRYWAIT P0, [R0+URZ+0x10], R3 ;  /* 0x00001003000075a7 */ /* 0x0022a400080011ff */
[----:B--2---:R-:W-:Y:S05]  /*94a0*/  @!P0 NANOSLEEP.SYNCS 0x989680 ;  /* 0x009896800000895d */ /* 0x004fea0003900000 */
[----:B------:R-:W2:Y:S02]  /*94b0*/  @!P0 SYNCS.PHASECHK.TRANS64 P0, [R0+URZ+0x10], R3 ;  /* 0x00001003000085a7 */ /* 0x000ea400080010ff */
[----:B--2---:R-:W-:Y:S05]  /*94c0*/  @!P0 BRA `(.L_x_138) ;  /* 0xfffffffc00f08947 */ /* 0x004fea000383ffff */
[----:B------:R-:W-:Y:S05]  /*94d0*/  BRA `(.L_x_33) ;  /* 0xffffff88006c7947 */ /* 0x000fea000383ffff */
.L_x_39:
[----:B-1----:R1:W2:Y:S02]  /*94e0*/  SYNCS.PHASECHK.TRANS64.TRYWAIT P0, [R3+URZ+0x70], R0 ;  /* 0x00007000030075a7 */ /* 0x0022a400080011ff */
[----:B--2---:R-:W-:Y:S05]  /*94f0*/  @!P0 NANOSLEEP.SYNCS 0x989680 ;  /* 0x009896800000895d */ /* 0x004fea0003900000 */
[----:B------:R-:W2:Y:S02]  /*9500*/  @!P0 SYNCS.PHASECHK.TRANS64 P0, [R3+URZ+0x70], R0 ;  /* 0x00007000030085a7 */ /* 0x000ea400080010ff */
[----:B--2---:R-:W-:Y:S05]  /*9510*/  @!P0 BRA `(.L_x_39) ;  /* 0xfffffffc00f08947 */ /* 0x004fea000383ffff */
[----:B------:R-:W-:Y:S05]  /*9520*/  BRA `(.L_x_139) ;  /* 0xffffff8c00107947 */ /* 0x000fea000383ffff */
.L_x_43:
[----:B-1----:R-:W-:-:S07]  /*9530*/  MOV R0, UR4 ;  /* 0x0000000400007c02 */ /* 0x002fce0008000f00 */
.L_x_140:
[----:B-1----:R1:W2:Y:S02]  /*9540*/  SYNCS.PHASECHK.TRANS64.TRYWAIT P0, [R0+URZ], R3 ;  /* 0x00000003000075a7 */ /* 0x0022a400080011ff */
[----:B--2---:R-:W-:Y:S05]  /*9550*/  @!P0 NANOSLEEP.SYNCS 0x989680 ;  /* 0x009896800000895d */ /* 0x004fea0003900000 */
[----:B------:R-:W2:Y:S02]  /*9560*/  @!P0 SYNCS.PHASECHK.TRANS64 P0, [R0+URZ], R3 ;  /* 0x00000003000085a7 */ /* 0x000ea400080010ff */
[----:B--2---:R-:W-:Y:S05]  /*9570*/  @!P0 BRA `(.L_x_140) ;  /* 0xfffffffc00f08947 */ /* 0x004fea000383ffff */
[----:B------:R-:W-:Y:S05]  /*9580*/  BRA `(.L_x_141) ;  /* 0xffffff9000b87947 */ /* 0x000fea000383ffff */
.L_x_46:
[----:B-1----:R1:W2:Y:S02]  /*9590*/  SYNCS.PHASECHK.TRANS64.TRYWAIT P0, [R2+URZ+0xd0], R5 ;  /* 0x0000d005020075a7 */ /* 0x0022a400080011ff */
[----:B--2---:R-:W-:Y:S05]  /*95a0*/  @!P0 NANOSLEEP.SYNCS 0x989680 ;  /* 0x009896800000895d */ /* 0x004fea0003900000 */
[----:B------:R-:W2:Y:S02]  /*95b0*/  @!P0 SYNCS.PHASECHK.TRANS64 P0, [R2+URZ+0xd0], R5 ;  /* 0x0000d005020085a7 */ /* 0x000ea400080010ff */
[----:B--2---:R-:W-:Y:S05]  /*95c0*/  @!P0 BRA `(.L_x_46) ;  /* 0xfffffffc00f08947 */ /* 0x004fea000383ffff */
[----:B------:R-:W-:Y:S05]  /*95d0*/  BRA `(.L_x_142) ;  /* 0xffffff9400147947 */ /* 0x000fea000383ffff */
.L_x_47:
[----:B------:R-:W-:-:S07]  /*95e0*/  MOV R2, UR4 ;  /* 0x0000000400027c02 */ /* 0x000fce0008000f00 */
.L_x_143:
[----:B-1----:R1:W2:Y:S02]  /*95f0*/  SYNCS.PHASECHK.TRANS64.TRYWAIT P0, [R2+URZ+0x80], R5 ;  /* 0x00008005020075a7 */ /* 0x0022a400080011ff */
[----:B--2---:R-:W-:Y:S05]  /*9600*/  @!P0 NANOSLEEP.SYNCS 0x989680 ;  /* 0x009896800000895d */ /* 0x004fea0003900000 */
[----:B------:R-:W2:Y:S02]  /*9610*/  @!P0 SYNCS.PHASECHK.TRANS64 P0, [R2+URZ+0x80], R5 ;  /* 0x00008005020085a7 */ /* 0x000ea400080010ff */
[----:B--2---:R-:W-:Y:S05]  /*9620*/  @!P0 BRA `(.L_x_143) ;  /* 0xfffffffc00f08947 */ /* 0x004fea000383ffff */
[----:B------:R-:W-:Y:S05]  /*9630*/  BRA `(.L_x_144) ;  /* 0xffffff9400247947 */ /* 0x000fea000383ffff */
.L_x_48:
[----:B-1----:R1:W2:Y:S02]  /*9640*/  SYNCS.PHASECHK.TRANS64.TRYWAIT P1, [R2+URZ+0x70], R5 ;  /* 0x00007005020075a7 */ /* 0x0022a400080211ff */
[----:B--2---:R-:W-:Y:S05]  /*9650*/  @!P1 NANOSLEEP.SYNCS 0x989680 ;  /* 0x009896800000995d */ /* 0x004fea0003900000 */
[----:B------:R-:W2:Y:S02]  /*9660*/  @!P1 SYNCS.PHASECHK.TRANS64 P1, [R2+URZ+0x70], R5 ;  /* 0x00007005020095a7 */ /* 0x000ea400080210ff */
[----:B--2---:R-:W-:Y:S05]  /*9670*/  @!P1 BRA `(.L_x_48) ;  /* 0xfffffffc00f09947 */ /* 0x004fea000383ffff */
[----:B------:R-:W-:Y:S05]  /*9680*/  BRA `(.L_x_145) ;  /* 0xffffff9400547947 */ /* 0x000fea000383ffff */
.L_x_51:
[----:B------:R-:W-:-:S07]  /*9690*/  MOV R0, UR4 ;  /* 0x0000000400007c02 */ /* 0x000fce0008000f00 */
.L_x_146:
[----:B-1----:R1:W2:Y:S02]  /*96a0*/  SYNCS.PHASECHK.TRANS64.TRYWAIT P0, [R0+URZ+0x80], R3 ;  /* 0x00008003000075a7 */ /* 0x0022a400080011ff */
[----:B--2---:R-:W-:Y:S05]  /*96b0*/  @!P0 NANOSLEEP.SYNCS 0x989680 ;  /* 0x009896800000895d */ /* 0x004fea0003900000 */
[----:B------:R-:W2:Y:S02]  /*96c0*/  @!P0 SYNCS.PHASECHK.TRANS64 P0, [R0+URZ+0x80], R3 ;  /* 0x00008003000085a7 */ /* 0x000ea400080010ff */
[----:B--2---:R-:W-:Y:S05]  /*96d0*/  @!P0 BRA `(.L_x_146) ;  /* 0xfffffffc00f08947 */ /* 0x004fea000383ffff */
[----:B------:R-:W-:Y:S05]  /*96e0*/  BRA `(.L_x_50) ;  /* 0xffffff9400a87947 */ /* 0x000fea000383ffff */
.L_x_58:
[----:B-1----:R1:W2:Y:S02]  /*96f0*/  SYNCS.PHASECHK.TRANS64.TRYWAIT P1, [R0+URZ+0x70], R5 ;  /* 0x00007005000075a7 */ /* 0x0022a400080211ff */
[----:B--2---:R-:W-:Y:S05]  /*9700*/  @!P1 NANOSLEEP.SYNCS 0x989680 ;  /* 0x009896800000995d */ /* 0x004fea0003900000 */
[----:B------:R-:W2:Y:S02]  /*9710*/  @!P1 SYNCS.PHASECHK.TRANS64 P1, [R0+URZ+0x70], R5 ;  /* 0x00007005000095a7 */ /* 0x000ea400080210ff */
[----:B--2---:R-:W-:Y:S05]  /*9720*/  @!P1 BRA `(.L_x_58) ;  /* 0xfffffffc00f09947 */ /* 0x004fea000383ffff */
[----:B------:R-:W-:Y:S05]  /*9730*/  BRA `(.L_x_147) ;  /* 0xffffff9c001c7947 */ /* 0x000fea000383ffff */
.L_x_59:
[----:B------:R-:W-:-:S07]  /*9740*/  MOV R3, UR30 ;  /* 0x0000001e00037c02 */ /* 0x000fce0008000f00 */
.L_x_148:
[----:B-1----:R1:W2:Y:S02]  /*9750*/  SYNCS.PHASECHK.TRANS64.TRYWAIT P0, [R3+URZ+0xb0], R0 ;  /* 0x0000b000030075a7 */ /* 0x0022a400080011ff */
[----:B--2---:R-:W-:Y:S05]  /*9760*/  @!P0 NANOSLEEP.SYNCS 0x989680 ;  /* 0x009896800000895d */ /* 0x004fea0003900000 */
[----:B------:R-:W2:Y:S02]  /*9770*/  @!P0 SYNCS.PHASECHK.TRANS64 P0, [R3+URZ+0xb0], R0 ;  /* 0x0000b000030085a7 */ /* 0x000ea400080010ff */
[----:B--2---:R-:W-:Y:S05]  /*9780*/  @!P0 BRA `(.L_x_148) ;  /* 0xfffffffc00f08947 */ /* 0x004fea000383ffff */
[----:B------:R-:W-:Y:S05]  /*9790*/  BRA `(.L_x_149) ;  /* 0xffffff9c00547947 */ /* 0x000fea000383ffff */
.L_x_62:
[----:B------:R-:W-:Y:S07]  /*97a0*/  MOV R0, UR5 ;  /* 0x0000000500007c02 */ /* 0x000fee0008000f00 */
.L_x_150:
[----:B-1----:R1:W2:Y:S02]  /*97b0*/  SYNCS.PHASECHK.TRANS64.TRYWAIT P0, [R0+URZ], R3 ;  /* 0x00000003000075a7 */ /* 0x0022a400080011ff */
[----:B--2---:R-:W-:Y:S05]  /*97c0*/  @!P0 NANOSLEEP.SYNCS 0x989680 ;  /* 0x009896800000895d */ /* 0x004fea0003900000 */
[----:B------:R-:W2:Y:S02]  /*97d0*/  @!P0 SYNCS.PHASECHK.TRANS64 P0, [R0+URZ], R3 ;  /* 0x00000003000085a7 */ /* 0x000ea400080010ff */
[----:B--2---:R-:W-:Y:S05]  /*97e0*/  @!P0 BRA `(.L_x_150) ;  /* 0xfffffffc00f08947 */ /* 0x004fea000383ffff */
[----:B------:R-:W-:Y:S05]  /*97f0*/  BRA `(.L_x_61) ;  /* 0xffffff9c00707947 */ /* 0x000fea000383ffff */
.L_x_65:
[----:B------:R-:W-:-:S07]  /*9800*/  MOV R0, UR4 ;  /* 0x0000000400007c02 */ /* 0x000fce0008000f00 */
.L_x_151:
[----:B--2---:R2:W4:Y:S02]  /*9810*/  SYNCS.PHASECHK.TRANS64.TRYWAIT P0, [R0+URZ], R3 ;  /* 0x00000003000075a7 */ /* 0x00452400080011ff */
[----:B----4-:R-:W-:Y:S05]  /*9820*/  @!P0 NANOSLEEP.SYNCS 0x989680 ;  /* 0x009896800000895d */ /* 0x010fea0003900000 */
[----:B------:R-:W4:Y:S02]  /*9830*/  @!P0 SYNCS.PHASECHK.TRANS64 P0, [R0+URZ], R3 ;  /* 0x00000003000085a7 */ /* 0x000f2400080010ff */
[----:B----4-:R-:W-:Y:S05]  /*9840*/  @!P0 BRA `(.L_x_151) ;  /* 0xfffffffc00f08947 */ /* 0x010fea000383ffff */
[----:B------:R-:W-:Y:S05]  /*9850*/  BRA `(.L_x_152) ;  /* 0xffffffa0004c7947 */ /* 0x000fea000383ffff */
.L_x_66:
[----:B------:R-:W-:-:S07]  /*9860*/  MOV R0, UR5 ;  /* 0x0000000500007c02 */ /* 0x000fce0008000f00 */
.L_x_153:
[----:B-1----:R1:W2:Y:S02]  /*9870*/  SYNCS.PHASECHK.TRANS64.TRYWAIT P0, [R0+URZ], R3 ;  /* 0x00000003000075a7 */ /* 0x0022a400080011ff */
[----:B--2---:R-:W-:Y:S05]  /*9880*/  @!P0 NANOSLEEP.SYNCS 0x989680 ;  /* 0x009896800000895d */ /* 0x004fea0003900000 */
[----:B------:R-:W2:Y:S02]  /*9890*/  @!P0 SYNCS.PHASECHK.TRANS64 P0, [R0+URZ], R3 ;  /* 0x00000003000085a7 */ /* 0x000ea400080010ff */
[----:B--2---:R-:W-:Y:S05]  /*98a0*/  @!P0 BRA `(.L_x_153) ;  /* 0xfffffffc00f08947 */ /* 0x004fea000383ffff */
[----:B------:R-:W-:Y:S05]  /*98b0*/  BRA `(.L_x_154) ;  /* 0xffffffa000587947 */ /* 0x000fea000383ffff */
.L_x_67:
[----:B------:R-:W-:-:S07]  /*98c0*/  MOV R0, UR5 ;  /* 0x0000000500007c02 */ /* 0x000fce0008000f00 */
.L_x_155:
[----:B-1----:R1:W2:Y:S02]  /*98d0*/  SYNCS.PHASECHK.TRANS64.TRYWAIT P0, [R0+URZ], R3 ;  /* 0x00000003000075a7 */ /* 0x0022a400080011ff */
[----:B--2---:R-:W-:Y:S05]  /*98e0*/  @!P0 NANOSLEEP.SYNCS 0x989680 ;  /* 0x009896800000895d */ /* 0x004fea0003900000 */
[----:B------:R-:W2:Y:S02]  /*98f0*/  @!P0 SYNCS.PHASECHK.TRANS64 P0, [R0+URZ], R3 ;  /* 0x00000003000085a7 */ /* 0x000ea400080010ff */
[----:B--2---:R-:W-:Y:S05]  /*9900*/  @!P0 BRA `(.L_x_155) ;  /* 0xfffffffc00f08947 */ /* 0x004fea000383ffff */
[----:B------:R-:W-:Y:S05]  /*9910*/  BRA `(.L_x_156) ;  /* 0xffffffa000647947 */ /* 0x000fea000383ffff */
.L_x_68:
[----:B------:R-:W-:-:S07]  /*9920*/  MOV R0, UR4 ;  /* 0x0000000400007c02 */ /* 0x000fce0008000f00 */
.L_x_157:
[----:B-1----:R1:W2:Y:S02]  /*9930*/  SYNCS.PHASECHK.TRANS64.TRYWAIT P0, [R0+URZ], R3 ;  /* 0x00000003000075a7 */ /* 0x0022a400080011ff */
[----:B--2---:R-:W-:Y:S05]  /*9940*/  @!P0 NANOSLEEP.SYNCS 0x989680 ;  /* 0x009896800000895d */ /* 0x004fea0003900000 */
[----:B------:R-:W2:Y:S02]  /*9950*/  @!P0 SYNCS.PHASECHK.TRANS64 P0, [R0+URZ], R3 ;  /* 0x00000003000085a7 */ /* 0x000ea400080010ff */
[----:B--2---:R-:W-:Y:S05]  /*9960*/  @!P0 BRA `(.L_x_157) ;  /* 0xfffffffc00f08947 */ /* 0x004fea000383ffff */
[----:B------:R-:W-:Y:S05]  /*9970*/  BRA `(.L_x_158) ;  /* 0xffffffa000707947 */ /* 0x000fea000383ffff */
.L_x_73:
[----:B--2---:R2:W3:Y:S02]  /*9980*/  SYNCS.PHASECHK.TRANS64.TRYWAIT P0, [R12+URZ+0x70], R9 ;  /* 0x000070090c0075a7 */ /* 0x0044e400080011ff */
[----:B---3--:R-:W-:Y:S05]  /*9990*/  @!P0 NANOSLEEP.SYNCS 0x989680 ;  /* 0x009896800000895d */ /* 0x008fea0003900000 */
[----:B------:R-:W3:Y:S02]  /*99a0*/  @!P0 SYNCS.PHASECHK.TRANS64 P0, [R12+URZ+0x70], R9 ;  /* 0x000070090c0085a7 */ /* 0x000ee400080010ff */
[----:B---3--:R-:W-:Y:S05]  /*99b0*/  @!P0 BRA `(.L_x_73) ;  /* 0xfffffffc00f08947 */ /* 0x008fea000383ffff */
[----:B------:R-:W-:Y:S05]  /*99c0*/  BRA `(.L_x_159) ;  /* 0xffffffa400907947 */ /* 0x000fea000383ffff */
.L_x_76:
[----:B------:R-:W-:Y:S07]  /*99d0*/  MOV R0, UR21 ;  /* 0x0000001500007c02 */ /* 0x000fee0008000f00 */
.L_x_160:
[----:B--2---:R2:W3:Y:S02]  /*99e0*/  SYNCS.PHASECHK.TRANS64.TRYWAIT P2, [R0+URZ+0x68], R11 ;  /* 0x0000680b000075a7 */ /* 0x0044e400080411ff */
[----:B---3--:R-:W-:Y:S05]  /*99f0*/  @!P2 NANOSLEEP.SYNCS 0x989680 ;  /* 0x009896800000a95d */ /* 0x008fea0003900000 */
[----:B------:R-:W3:Y:S02]  /*9a00*/  @!P2 SYNCS.PHASECHK.TRANS64 P2, [R0+URZ+0x68], R11 ;  /* 0x0000680b0000a5a7 */ /* 0x000ee400080410ff */
[----:B---3--:R-:W-:Y:S05]  /*9a10*/  @!P2 BRA `(.L_x_160) ;  /* 0xfffffffc00f0a947 */ /* 0x008fea000383ffff */
[----:B------:R-:W-:Y:S05]  /*9a20*/  BRA `(.L_x_75) ;  /* 0xffffffa800f87947 */ /* 0x000fea000383ffff */
.L_x_79:
[----:B--2---:R-:W-:Y:S07]  /*9a30*/  MOV R0, UR21 ;  /* 0x0000001500007c02 */ /* 0x004fee0008000f00 */
.L_x_161:
[----:B--2---:R2:W3:Y:S02]  /*9a40*/  SYNCS.PHASECHK.TRANS64.TRYWAIT P0, [R0+URZ+0x40], R9 ;  /* 0x00004009000075a7 */ /* 0x0044e400080011ff */
[----:B---3--:R-:W-:Y:S05]  /*9a50*/  @!P0 NANOSLEEP.SYNCS 0x989680 ;  /* 0x009896800000895d */ /* 0x008fea0003900000 */
[----:B------:R-:W3:Y:S02]  /*9a60*/  @!P0 SYNCS.PHASECHK.TRANS64 P0, [R0+URZ+0x40], R9 ;  /* 0x00004009000085a7 */ /* 0x000ee400080010ff */
[----:B---3--:R-:W-:Y:S05]  /*9a70*/  @!P0 BRA `(.L_x_161) ;  /* 0xfffffffc00f08947 */ /* 0x008fea000383ffff */
[----:B------:R-:W-:Y:S05]  /*9a80*/  BRA `(.L_x_162) ;  /* 0xffffffac00547947 */ /* 0x000fea000383ffff */
.L_x_80:
[----:B------:R-:W-:Y:S07]  /*9a90*/  MOV R0, UR21 ;  /* 0x0000001500007c02 */ /* 0x000fee0008000f00 */
.L_x_163:
[----:B--2---:R2:W3:Y:S02]  /*9aa0*/  SYNCS.PHASECHK.TRANS64.TRYWAIT P0, [R0+URZ+0x48], R9 ;  /* 0x00004809000075a7 */ /* 0x0044e400080011ff */
[----:B---3--:R-:W-:Y:S05]  /*9ab0*/  @!P0 NANOSLEEP.SYNCS 0x989680 ;  /* 0x009896800000895d */ /* 0x008fea0003900000 */
[----:B------:R-:W3:Y:S02]  /*9ac0*/  @!P0 SYNCS.PHASECHK.TRANS64 P0, [R0+URZ+0x48], R9 ;  /* 0x00004809000085a7 */ /* 0x000ee400080010ff */
[----:B---3--:R-:W-:Y:S05]  /*9ad0*/  @!P0 BRA `(.L_x_163) ;  /* 0xfffffffc00f08947 */ /* 0x008fea000383ffff */
[----:B------:R-:W-:Y:S05]  /*9ae0*/  BRA `(.L_x_164) ;  /* 0xffffffac00907947 */ /* 0x000fea000383ffff */
.L_x_81:
[----:B------:R-:W-:Y:S07]  /*9af0*/  MOV R0, UR21 ;  /* 0x0000001500007c02 */ /* 0x000fee0008000f00 */
.L_x_165:
[----:B--2---:R2:W3:Y:S02]  /*9b00*/  SYNCS.PHASECHK.TRANS64.TRYWAIT P0, [R0+URZ+0x50], R9 ;  /* 0x00005009000075a7 */ /* 0x0044e400080011ff */
[----:B---3--:R-:W-:Y:S05]  /*9b10*/  @!P0 NANOSLEEP.SYNCS 0x989680 ;  /* 0x009896800000895d */ /* 0x008fea0003900000 */
[----:B------:R-:W3:Y:S02]  /*9b20*/  @!P0 SYNCS.PHASECHK.TRANS64 P0, [R0+URZ+0x50], R9 ;  /* 0x00005009000085a7 */ /* 0x000ee400080010ff */
[----:B---3--:R-:W-:Y:S05]  /*9b30*/  @!P0 BRA `(.L_x_165) ;  /* 0xfffffffc00f08947 */ /* 0x008fea000383ffff */
[----:B------:R-:W-:Y:S05]  /*9b40*/  BRA `(.L_x_166) ;  /* 0xffffffac00d87947 */ /* 0x000fea000383ffff */
.L_x_82:
[----:B------:R-:W-:Y:S07]  /*9b50*/  MOV R0, UR21 ;  /* 0x0000001500007c02 */ /* 0x000fee0008000f00 */
.L_x_167:
[----:B--2---:R2:W3:Y:S02]  /*9b60*/  SYNCS.PHASECHK.TRANS64.TRYWAIT P0, [R0+URZ+0x58], R9 ;  /* 0x00005809000075a7 */ /* 0x0044e400080011ff */
[----:B---3--:R-:W-:Y:S05]  /*9b70*/  @!P0 NANOSLEEP.SYNCS 0x989680 ;  /* 0x009896800000895d */ /* 0x008fea0003900000 */
[----:B------:R-:W3:Y:S02]  /*9b80*/  @!P0 SYNCS.PHASECHK.TRANS64 P0, [R0+URZ+0x58], R9 ;  /* 0x00005809000085a7 */ /* 0x000ee400080010ff */
[----:B---3--:R-:W-:Y:S05]  /*9b90*/  @!P0 BRA `(.L_x_167) ;  /* 0xfffffffc00f08947 */ /* 0x008fea000383ffff */
[----:B------:R-:W-:Y:S05]  /*9ba0*/  BRA `(.L_x_168) ;  /* 0xffffffb0001c7947 */ /* 0x000fea000383ffff */
.L_x_84:
[----:B------:R-:W-:-:S07]  /*9bb0*/  MOV R0, UR21 ;  /* 0x0000001500007c02 */ /* 0x000fce0008000f00 */
.L_x_169:
[----:B---3--:R3:W4:Y:S02]  /*9bc0*/  SYNCS.PHASECHK.TRANS64.TRYWAIT P0, [R0+URZ+0x40], R3 ;  /* 0x00004003000075a7 */ /* 0x00872400080011ff */
[----:B----4-:R-:W-:Y:S05]  /*9bd0*/  @!P0 NANOSLEEP.SYNCS 0x989680 ;  /* 0x009896800000895d */ /* 0x010fea0003900000 */
[----:B------:R-:W4:Y:S02]  /*9be0*/  @!P0 SYNCS.PHASECHK.TRANS64 P0, [R0+URZ+0x40], R3 ;  /* 0x00004003000085a7 */ /* 0x000f2400080010ff */
[----:B----4-:R-:W-:Y:S05]  /*9bf0*/  @!P0 BRA `(.L_x_169) ;  /* 0xfffffffc00f08947 */ /* 0x010fea000383ffff */
[----:B------:R-:W-:Y:S05]  /*9c00*/  BRA `(.L_x_170) ;  /* 0xffffffb000907947 */ /* 0x000fea000383ffff */
.L_x_85:
[----:B---3--:R-:W-:-:S07]  /*9c10*/  MOV R0, UR21 ;  /* 0x0000001500007c02 */ /* 0x008fce0008000f00 */
.L_x_171:
[----:B---3--:R3:W4:Y:S02]  /*9c20*/  SYNCS.PHASECHK.TRANS64.TRYWAIT P0, [R0+URZ+0x48], R3 ;  /* 0x00004803000075a7 */ /* 0x00872400080011ff */
[----:B----4-:R-:W-:Y:S05]  /*9c30*/  @!P0 NANOSLEEP.SYNCS 0x989680 ;  /* 0x009896800000895d */ /* 0x010fea0003900000 */
[----:B------:R-:W4:Y:S02]  /*9c40*/  @!P0 SYNCS.PHASECHK.TRANS64 P0, [R0+URZ+0x48], R3 ;  /* 0x00004803000085a7 */ /* 0x000f2400080010ff */
[----:B----4-:R-:W-:Y:S05]  /*9c50*/  @!P0 BRA `(.L_x_171) ;  /* 0xfffffffc00f08947 */ /* 0x010fea000383ffff */
[----:B------:R-:W-:Y:S05]  /*9c60*/  BRA `(.L_x_172) ;  /* 0xffffffb000807947 */ /* 0x000fea000383ffff */
.L_x_86:
[----:B---3--:R-:W-:-:S07]  /*9c70*/  MOV R0, UR21 ;  /* 0x0000001500007c02 */ /* 0x008fce0008000f00 */
.L_x_173:
[----:B---3--:R3:W4:Y:S02]  /*9c80*/  SYNCS.PHASECHK.TRANS64.TRYWAIT P0, [R0+URZ+0x50], R3 ;  /* 0x00005003000075a7 */ /* 0x00872400080011ff */
[----:B----4-:R-:W-:Y:S05]  /*9c90*/  @!P0 NANOSLEEP.SYNCS 0x989680 ;  /* 0x009896800000895d */ /* 0x010fea0003900000 */
[----:B------:R-:W4:Y:S02]  /*9ca0*/  @!P0 SYNCS.PHASECHK.TRANS64 P0, [R0+URZ+0x50], R3 ;  /* 0x00005003000085a7 */ /* 0x000f2400080010ff */
[----:B----4-:R-:W-:Y:S05]  /*9cb0*/  @!P0 BRA `(.L_x_173) ;  /* 0xfffffffc00f08947 */ /* 0x010fea000383ffff */
[----:B------:R-:W-:Y:S05]  /*9cc0*/  BRA `(.L_x_174) ;  /* 0xffffffb000707947 */ /* 0x000fea000383ffff */
.L_x_88:
[----:B-1----:R1:W2:Y:S02]  /*9cd0*/  SYNCS.PHASECHK.TRANS64.TRYWAIT P0, [R3+URZ+0x70], R0 ;  /* 0x00007000030075a7 */ /* 0x0022a400080011ff */
[----:B--2---:R-:W-:Y:S05]  /*9ce0*/  @!P0 NANOSLEEP.SYNCS 0x989680 ;  /* 0x009896800000895d */ /* 0x004fea0003900000 */
[----:B------:R-:W2:Y:S02]  /*9cf0*/  @!P0 SYNCS.PHASECHK.TRANS64 P0, [R3+URZ+0x70], R0 ;  /* 0x00007000030085a7 */ /* 0x000ea400080010ff */
[----:B--2---:R-:W-:Y:S05]  /*9d00*/  @!P0 BRA `(.L_x_88) ;  /* 0xfffffffc00f08947 */ /* 0x004fea000383ffff */
[----:B------:R-:W-:Y:S05]  /*9d10*/  BRA `(.L_x_175) ;  /* 0xffffffb400307947 */ /* 0x000fea000383ffff */
.L_x_99:
[----:B-1----:R-:W-:Y:S04]  /*9d20*/  MOV R2, UR44 ;  /* 0x0000002c00027c02 */ /* 0x002fe80008000f00 */
[----:B------:R1:W2:Y:S03]  /*9d30*/  SYNCS.PHASECHK.TRANS64.TRYWAIT P1, [R2+URZ+0x20], R3 ;  /* 0x00002003020075a7 */ /* 0x0002a600080211ff */
[----:B--2---:R-:W-:Y:S05]  /*9d40*/  @!P1 NANOSLEEP.SYNCS 0x989680 ;  /* 0x009896800000995d */ /* 0x004fea0003900000 */
[----:B------:R-:W2:Y:S02]  /*9d50*/  @!P1 SYNCS.PHASECHK.TRANS64 P1, [R2+URZ+0x20], R3 ;  /* 0x00002003020095a7 */ /* 0x000ea400080210ff */
[----:B--2---:R-:W-:Y:S05]  /*9d60*/  @!P1 BRA `(.L_x_99) ;  /* 0xfffffffc00ec9947 */ /* 0x004fea000383ffff */
[----:B------:R-:W-:Y:S05]  /*9d70*/  BRA `(.L_x_98) ;  /* 0xffffffc000a07947 */ /* 0x000fea000383ffff */
.L_x_101:
[----:B-1----:R1:W4:Y:S02]  /*9d80*/  SYNCS.PHASECHK.TRANS64.TRYWAIT P0, [R99+URZ+0x90], R0 ;  /* 0x00009000630075a7 */ /* 0x00232400080011ff */
[----:B----4-:R-:W-:Y:S05]  /*9d90*/  @!P0 NANOSLEEP.SYNCS 0x989680 ;  /* 0x009896800000895d */ /* 0x010fea0003900000 */
[----:B------:R-:W4:Y:S02]  /*9da0*/  @!P0 SYNCS.PHASECHK.TRANS64 P0, [R99+URZ+0x90], R0 ;  /* 0x00009000630085a7 */ /* 0x000f2400080010ff */
[----:B----4-:R-:W-:Y:S05]  /*9db0*/  @!P0 BRA `(.L_x_101) ;  /* 0xfffffffc00f08947 */ /* 0x010fea000383ffff */
[----:B------:R-:W-:Y:S05]  /*9dc0*/  BRA `(.L_x_100) ;  /* 0xffffffc000c87947 */ /* 0x000fea000383ffff */
.L_x_110:
[----:B---3--:R3:W4:Y:S02]  /*9dd0*/  SYNCS.PHASECHK.TRANS64.TRYWAIT P0, [R3+URZ+0x20], R0 ;  /* 0x00002000030075a7 */ /* 0x00872400080011ff */
[----:B----4-:R-:W-:Y:S05]  /*9de0*/  @!P0 NANOSLEEP.SYNCS 0x989680 ;  /* 0x009896800000895d */ /* 0x010fea0003900000 */
[----:B------:R-:W4:Y:S02]  /*9df0*/  @!P0 SYNCS.PHASECHK.TRANS64 P0, [R3+URZ+0x20], R0 ;  /* 0x00002000030085a7 */ /* 0x000f2400080010ff */
[----:B----4-:R-:W-:Y:S05]  /*9e00*/  @!P0 BRA `(.L_x_110) ;  /* 0xfffffffc00f08947 */ /* 0x010fea000383ffff */
[----:B------:R-:W-:Y:S05]  /*9e10*/  BRA `(.L_x_109) ;  /* 0xffffffcc00a47947 */ /* 0x000fea000383ffff */
.L_x_118:
[----:B---3--:R3:W4:Y:S02]  /*9e20*/  SYNCS.PHASECHK.TRANS64.TRYWAIT P0, [R62+URZ+0x20], R5 ;  /* 0x000020053e0075a7 */ /* 0x00872400080011ff */
[----:B----4-:R-:W-:Y:S05]  /*9e30*/  @!P0 NANOSLEEP.SYNCS 0x989680 ;  /* 0x009896800000895d */ /* 0x010fea0003900000 */
[----:B------:R-:W4:Y:S02]  /*9e40*/  @!P0 SYNCS.PHASECHK.TRANS64 P0, [R62+URZ+0x20], R5 ;  /* 0x000020053e0085a7 */ /* 0x000f2400080010ff */
[----:B----4-:R-:W-:Y:S05]  /*9e50*/  @!P0 BRA `(.L_x_118) ;  /* 0xfffffffc00f08947 */ /* 0x010fea000383ffff */
[----:B------:R-:W-:Y:S05]  /*9e60*/  BRA `(.L_x_117) ;  /* 0xffffffd800a87947 */ /* 0x000fea000383ffff */
.L_x_126:
[----:B---3--:R3:W4:Y:S02]  /*9e70*/  SYNCS.PHASECHK.TRANS64.TRYWAIT P0, [R62+URZ+0x20], R5 ;  /* 0x000020053e0075a7 */ /* 0x00872400080011ff */
[----:B----4-:R-:W-:Y:S05]  /*9e80*/  @!P0 NANOSLEEP.SYNCS 0x989680 ;  /* 0x009896800000895d */ /* 0x010fea0003900000 */
[----:B------:R-:W4:Y:S02]  /*9e90*/  @!P0 SYNCS.PHASECHK.TRANS64 P0, [R62+URZ+0x20], R5 ;  /* 0x000020053e0085a7 */ /* 0x000f2400080010ff */
[----:B----4-:R-:W-:Y:S05]  /*9ea0*/  @!P0 BRA `(.L_x_126) ;  /* 0xfffffffc00f08947 */ /* 0x010fea000383ffff */
[----:B------:R-:W-:Y:S05]  /*9eb0*/  BRA `(.L_x_125) ;  /* 0xffffffe400ac7947 */ /* 0x000fea000383ffff */
        .weak           $__internal_0_$__cuda_sm10x_tcgen05_guardrail_trap_col_being_dealloced_not_returned_by_alloc
        .type           $__internal_0_$__cuda_sm10x_tcgen05_guardrail_trap_col_being_dealloced_not_returned_by_alloc,@function
        .size           $__internal_0_$__cuda_sm10x_tcgen05_guardrail_trap_col_being_dealloced_not_returned_by_alloc,($__internal_1_$__cuda_sm10x_tcgen05_guardrail_trap_phase_invalid_during_alloc - $__internal_0_$__cuda_sm10x_tcgen05_guardrail_trap_col_being_dealloced_not_returned_by_alloc)
$__internal_0_$__cuda_sm10x_tcgen05_guardrail_trap_col_being_dealloced_not_returned_by_alloc:
[----:B------:R-:W-:Y:S05]  /*9ec0*/  BPT.TRAP 0x1 ;  /* 0x000000040000795c */ /* 0x000fea0000300000 */
[----:B------:R-:W-:-:S04]  /*9ed0*/  HFMA2 R3, -RZ, RZ, 0, 0 ;  /* 0x00000000ff037431 */ /* 0x000fc800000001ff */
[----:B------:R-:W-:Y:S05]  /*9ee0*/  RET.REL.NODEC R2 `(_ZN7cutlass13device_kernelINS_4gemm6kernel13GemmUniversalIN4cute5tupleIJiiiiEEENS1_10collective13CollectiveMmaINS1_35MainloopSm100TmaUmmaWarpSpecializedILi2ELi2ELi4ENS5_IJNS4_1CILi1EEENSA_ILi8EEESB_EEEEENS5_IJNSA_ILi128EEESF_NSA_ILi64EEEEEENS_6half_tENS5_IJlSB_lEEESI_SJ_NS4_8TiledMMAINS4_8MMA_AtomIJNS4_20SM100_MMA_F16BF16_SSISI_SI_fLi128ELi128ELNS4_4UMMA5MajorE0ELSO_0ELNSN_7ScaleInE0ELSP_0EEEEEENS4_6LayoutINS5_IJSB_SB_SB_EEENS5_IJNSA_ILi0EEESU_SU_EEEEENS5_IJNS4_10UnderscoreESX_SX_EEEEENS4_23SM90_TMA_LOAD_MULTICASTENS4_14ComposedLayoutINS4_7SwizzleILi3ELi4ELi3EEENS4_18smem_ptr_flag_bitsILi16EEENSS_INS5_IJSC_SG_EEENS5_IJSG_SB_EEEEEEEvNS4_8identityENS4_13SM90_TMA_LOADES19_vS1A_EENS_8epilogue10collective18CollectiveEpilogueINS1D_23Sm100TmaWarpSpecializedILi4ELi2ELi32ELb1ELb0EEEJSH_NS5_IJNSS_ISF_SB_EENSS_INSA_ILi32EEESB_EEEEESI_SJ_SI_SJ_NS1D_6fusion15FusionCallbacksIS1H_NS1M_17LinearCombinationISI_fSI_fLNS_15FloatRoundStyleE2EEESH_S1L_JEEENS4_5SM1004TMEM4LOAD26SM100_TMEM_LOAD_32dp32b32xES1B_NS11_INS12_ILi2ELi4ELi3EEES15_NSS_INS5_IJSC_S1J_EEENS5_IJS1J_SB_EEEEEEENS4_39AutoVectorizingCopyWithAssumedAlignmentILi128EEENS4_14SM90_TMA_STOREES20_S22_S22_EEEvvEEEEvNT_6ParamsE) ;  /* 0xffffff6002447950 */ /* 0x000fea0003c3ffff */
        .weak           $__internal_1_$__cuda_sm10x_tcgen05_guardrail_trap_phase_invalid_during_alloc
        .type           $__internal_1_$__cuda_sm10x_tcgen05_guardrail_trap_phase_invalid_during_alloc,@function
        .size           $__internal_1_$__cuda_sm10x_tcgen05_guardrail_trap_phase_invalid_during_alloc,($__internal_2_$__cuda_sm10x_tcgen05_guardrail_trap_unallocated_columns_being_dealloced - $__internal_1_$__cuda_sm10x_tcgen05_guardrail_trap_phase_invalid_during_alloc)
$__internal_1_$__cuda_sm10x_tcgen05_guardrail_trap_phase_invalid_during_alloc:
[----:B------:R-:W-:Y:S05]  /*9ef0*/  BPT.TRAP 0x1 ;  /* 0x000000040000795c */ /* 0x000fea0000300000 */
[----:B------:R-:W-:-:S04]  /*9f00*/  MOV R5, 0x0 ;  /* 0x0000000000057802 */ /* 0x000fc80000000f00 */
[----:B------:R-:W-:Y:S05]  /*9f10*/  RET.REL.NODEC R4 `(_ZN7cutlass13device_kernelINS_4gemm6kernel13GemmUniversalIN4cute5tupleIJiiiiEEENS1_10collective13CollectiveMmaINS1_35MainloopSm100TmaUmmaWarpSpecializedILi2ELi2ELi4ENS5_IJNS4_1CILi1EEENSA_ILi8EEESB_EEEEENS5_IJNSA_ILi128EEESF_NSA_ILi64EEEEEENS_6half_tENS5_IJlSB_lEEESI_SJ_NS4_8TiledMMAINS4_8MMA_AtomIJNS4_20SM100_MMA_F16BF16_SSISI_SI_fLi128ELi128ELNS4_4UMMA5MajorE0ELSO_0ELNSN_7ScaleInE0ELSP_0EEEEEENS4_6LayoutINS5_IJSB_SB_SB_EEENS5_IJNSA_ILi0EEESU_SU_EEEEENS5_IJNS4_10UnderscoreESX_SX_EEEEENS4_23SM90_TMA_LOAD_MULTICASTENS4_14ComposedLayoutINS4_7SwizzleILi3ELi4ELi3EEENS4_18smem_ptr_flag_bitsILi16EEENSS_INS5_IJSC_SG_EEENS5_IJSG_SB_EEEEEEEvNS4_8identityENS4_13SM90_TMA_LOADES19_vS1A_EENS_8epilogue10collective18CollectiveEpilogueINS1D_23Sm100TmaWarpSpecializedILi4ELi2ELi32ELb1ELb0EEEJSH_NS5_IJNSS_ISF_SB_EENSS_INSA_ILi32EEESB_EEEEESI_SJ_SI_SJ_NS1D_6fusion15FusionCallbacksIS1H_NS1M_17LinearCombinationISI_fSI_fLNS_15FloatRoundStyleE2EEESH_S1L_JEEENS4_5SM1004TMEM4LOAD26SM100_TMEM_LOAD_32dp32b32xES1B_NS11_INS12_ILi2ELi4ELi3EEES15_NSS_INS5_IJSC_S1J_EEENS5_IJS1J_SB_EEEEEEENS4_39AutoVectorizingCopyWithAssumedAlignmentILi128EEENS4_14SM90_TMA_STOREES20_S22_S22_EEEvvEEEEvNT_6ParamsE) ;  /* 0xffffff6004387950 */ /* 0x000fea0003c3ffff */
        .weak           $__internal_2_$__cuda_sm10x_tcgen05_guardrail_trap_unallocated_columns_being_dealloced
        .type           $__internal_2_$__cuda_sm10x_tcgen05_guardrail_trap_unallocated_columns_being_dealloced,@function
        .size           $__internal_2_$__cuda_sm10x_tcgen05_guardrail_trap_unallocated_columns_being_dealloced,(.L_x_177 - $__internal_2_$__cuda_sm10x_tcgen05_guardrail_trap_unallocated_columns_being_dealloced)
$__internal_2_$__cuda_sm10x_tcgen05_guardrail_trap_unallocated_columns_being_dealloced:
[----:B------:R-:W-:Y:S05]  /*9f20*/  BPT.TRAP 0x1 ;  /* 0x000000040000795c */ /* 0x000fea0000300000 */
[----:B------:R-:W-:-:S04]  /*9f30*/  HFMA2 R3, -RZ, RZ, 0, 0 ;  /* 0x00000000ff037431 */ /* 0x000fc800000001ff */
[----:B------:R-:W-:Y:S05]  /*9f40*/  RET.REL.NODEC R2 `(_ZN7cutlass13device_kernelINS_4gemm6kernel13GemmUniversalIN4cute5tupleIJiiiiEEENS1_10collective13CollectiveMmaINS1_35MainloopSm100TmaUmmaWarpSpecializedILi2ELi2ELi4ENS5_IJNS4_1CILi1EEENSA_ILi8EEESB_EEEEENS5_IJNSA_ILi128EEESF_NSA_ILi64EEEEEENS_6half_tENS5_IJlSB_lEEESI_SJ_NS4_8TiledMMAINS4_8MMA_AtomIJNS4_20SM100_MMA_F16BF16_SSISI_SI_fLi128ELi128ELNS4_4UMMA5MajorE0ELSO_0ELNSN_7ScaleInE0ELSP_0EEEEEENS4_6LayoutINS5_IJSB_SB_SB_EEENS5_IJNSA_ILi0EEESU_SU_EEEEENS5_IJNS4_10UnderscoreESX_SX_EEEEENS4_23SM90_TMA_LOAD_MULTICASTENS4_14ComposedLayoutINS4_7SwizzleILi3ELi4ELi3EEENS4_18smem_ptr_flag_bitsILi16EEENSS_INS5_IJSC_SG_EEENS5_IJSG_SB_EEEEEEEvNS4_8identityENS4_13SM90_TMA_LOADES19_vS1A_EENS_8epilogue10collective18CollectiveEpilogueINS1D_23Sm100TmaWarpSpecializedILi4ELi2ELi32ELb1ELb0EEEJSH_NS5_IJNSS_ISF_SB_EENSS_INSA_ILi32EEESB_EEEEESI_SJ_SI_SJ_NS1D_6fusion15FusionCallbacksIS1H_NS1M_17LinearCombinationISI_fSI_fLNS_15FloatRoundStyleE2EEESH_S1L_JEEENS4_5SM1004TMEM4LOAD26SM100_TMEM_LOAD_32dp32b32xES1B_NS11_INS12_ILi2ELi4ELi3EEES15_NSS_INS5_IJSC_S1J_EEENS5_IJS1J_SB_EEEEEEENS4_39AutoVectorizingCopyWithAssumedAlignmentILi128EEENS4_14SM90_TMA_STOREES20_S22_S22_EEEvvEEEEvNT_6ParamsE) ;  /* 0xffffff60022c7950 */ /* 0x000fea0003c3ffff */
.L_x_176:
[----:B------:R-:W-:-:S00]  /*9f50*/  BRA `(.L_x_176) ;  /* 0xfffffffc00fc7947 */ /* 0x000fc0000383ffff */
[----:B------:R-:W-:-:S00]  /*9f60*/  NOP ;  /* 0x0000000000007918 */ /* 0x000fc00000000000 */
        /* <DEDUP_REMOVED lines=9> */
.L_x_177:


//--------------------- .nv.global.init           --------------------------
	.section	.nv.global.init,"aw",@progbits
.nv.global.init:
	.type		$str$27,@object
	.size		$str$27,($str$28 - $str$27)
$str$27:
        /*0000*/ 	.byte	0x28, 0x61, 0x64, 0x64, 0x72, 0x65, 0x73, 0x73, 0x20, 0x26, 0x20, 0x6d, 0x61, 0x73, 0x6b, 0x29
        /*0010*/ 	.byte	0x20, 0x3d, 0x3d, 0x20, 0x30, 0x00
	.type		$str$28,@object
	.size		$str$28,($str$26 - $str$28)
$str$28:
        /*0016*/ 	.byte	0x2f, 0x74, 0x6d, 0x70, 0x2f, 0x63, 0x75, 0x74, 0x6c, 0x61, 0x73, 0x73, 0x5f, 0x73, 0x77, 0x65
        /*0026*/ 	.byte	0x65, 0x70, 0x5f, 0x73, 0x72, 0x63, 0x2f, 0x69, 0x6e, 0x63, 0x6c, 0x75, 0x64, 0x65, 0x2f, 0x63
        /*0036*/ 	.byte	0x75, 0x74, 0x65, 0x2f, 0x70, 0x6f, 0x69, 0x6e, 0x74, 0x65, 0x72, 0x5f, 0x66, 0x6c, 0x61, 0x67
        /*0046*/ 	.byte	0x67, 0x65, 0x64, 0x2e, 0x68, 0x70, 0x70, 0x00
	.type		$str$26,@object
	.size		$str$26,($str$25 - $str$26)
$str$26:
        /*004e*/ 	.byte	0x2f, 0x74, 0x6d, 0x70, 0x2f, 0x63, 0x75, 0x74, 0x6c, 0x61, 0x73, 0x73, 0x5f, 0x73, 0x77, 0x65
        /*005e*/ 	.byte	0x65, 0x70, 0x5f, 0x73, 0x72, 0x63, 0x2f, 0x69, 0x6e, 0x63, 0x6c, 0x75, 0x64, 0x65, 0x2f, 0x63
        /*006e*/ 	.byte	0x75, 0x74, 0x65, 0x2f, 0x61, 0x74, 0x6f, 0x6d, 0x2f, 0x63, 0x6f, 0x70, 0x79, 0x5f, 0x74, 0x72
        /*007e*/ 	.byte	0x61, 0x69, 0x74, 0x73, 0x5f, 0x73, 0x6d, 0x31, 0x30, 0x30, 0x2e, 0x68, 0x70, 0x70, 0x00
	.type		$str$25,@object
	.size		$str$25,(__unnamed_1 - $str$25)
$str$25:
        /*008d*/ 	.byte	0x28, 0x28, 0x75, 0x69, 0x6e, 0x74, 0x33, 0x32, 0x5f, 0x74, 0x28, 0x74, 0x68, 0x72, 0x65, 0x61
        /*009d*/ 	.byte	0x64, 0x49, 0x64, 0x78, 0x2e, 0x78, 0x29, 0x20, 0x2f, 0x20, 0x33, 0x32, 0x29, 0x20, 0x25, 0x20
        /*00ad*/ 	.byte	0x34, 0x29, 0x20, 0x3d, 0x3d, 0x20, 0x28, 0x28, 0x28, 0x74, 0x6d, 0x65, 0x6d, 0x5f, 0x61, 0x64
        /*00bd*/ 	.byte	0x64, 0x72, 0x20, 0x3e, 0x3e, 0x20, 0x31, 0x36, 0x29, 0x20, 0x2f, 0x20, 0x33, 0x32, 0x29, 0x20
        /*00cd*/ 	.byte	0x25, 0x20, 0x34, 0x29, 0x00
	.type		__unnamed_1,@object
	.size		__unnamed_1,(__unnamed_2 - __unnamed_1)
__unnamed_1:
        /*00d2*/ 	.byte	0x61, 0x75, 0x74, 0x6f, 0x20, 0x63, 0x75, 0x74, 0x65, 0x3a, 0x3a, 0x61, 0x73, 0x5f, 0x70, 0x6f
        /* <DEDUP_REMOVED lines=24> */
        /*0262*/ 	.byte	0x3e, 0x3e, 0x3e, 0x3e, 0x5d, 0x00
	.type		__unnamed_2,@object
	.size		__unnamed_2,(.L_2 - __unnamed_2)
__unnamed_2:
        /* <DEDUP_REMOVED lines=42> */
        /*0508*/ 	.byte	0x3e, 0x3e, 0x5d, 0x00
.L_2:


//--------------------- .nv.shared._ZN7cutlass13device_kernelINS_4gemm6kernel13GemmUniversalIN4cute5tupleIJiiiiEEENS1_10collective13CollectiveMmaINS1_35MainloopSm100TmaUmmaWarpSpecializedILi2ELi2ELi4ENS5_IJNS4_1CILi1EEENSA_ILi8EEESB_EEEEENS5_IJNSA_ILi128EEESF_NSA_ILi64EEEEEENS_6half_tENS5_IJlSB_lEEESI_SJ_NS4_8TiledMMAINS4_8MMA_AtomIJNS4_20SM100_MMA_F16BF16_SSISI_SI_fLi128ELi128ELNS4_4UMMA5MajorE0ELSO_0ELNSN_7ScaleInE0ELSP_0EEEEEENS4_6LayoutINS5_IJSB_SB_SB_EEENS5_IJNSA_ILi0EEESU_SU_EEEEENS5_IJNS4_10UnderscoreESX_SX_EEEEENS4_23SM90_TMA_LOAD_MULTICASTENS4_14ComposedLayoutINS4_7SwizzleILi3ELi4ELi3EEENS4_18smem_ptr_flag_bitsILi16EEENSS_INS5_IJSC_SG_EEENS5_IJSG_SB_EEEEEEEvNS4_8identityENS4_13SM90_TMA_LOADES19_vS1A_EENS_8epilogue10collective18CollectiveEpilogueINS1D_23Sm100TmaWarpSpecializedILi4ELi2ELi32ELb1ELb0EEEJSH_NS5_IJNSS_ISF_SB_EENSS_INSA_ILi32EEESB_EEEEESI_SJ_SI_SJ_NS1D_6fusion15FusionCallbacksIS1H_NS1M_17LinearCombinationISI_fSI_fLNS_15FloatRoundStyleE2EEESH_S1L_JEEENS4_5SM1004TMEM4LOAD26SM100_TMEM_LOAD_32dp32b32xES1B_NS11_INS12_ILi2ELi4ELi3EEES15_NSS_INS5_IJSC_S1J_EEENS5_IJS1J_SB_EEEEEEENS4_39AutoVectorizingCopyWithAssumedAlignmentILi128EEENS4_14SM90_TMA_STOREES20_S22_S22_EEEvvEEEEvNT_6ParamsE --------------------------
	.section	.nv.shared._ZN7cutlass13device_kernelINS_4gemm6kernel13GemmUniversalIN4cute5tupleIJiiiiEEENS1_10collective13CollectiveMmaINS1_35MainloopSm100TmaUmmaWarpSpecializedILi2ELi2ELi4ENS5_IJNS4_1CILi1EEENSA_ILi8EEESB_EEEEENS5_IJNSA_ILi128EEESF_NSA_ILi64EEEEEENS_6half_tENS5_IJlSB_lEEESI_SJ_NS4_8TiledMMAINS4_8MMA_AtomIJNS4_20SM100_MMA_F16BF16_SSISI_SI_fLi128ELi128ELNS4_4UMMA5MajorE0ELSO_0ELNSN_7ScaleInE0ELSP_0EEEEEENS4_6LayoutINS5_IJSB_SB_SB_EEENS5_IJNSA_ILi0EEESU_SU_EEEEENS5_IJNS4_10UnderscoreESX_SX_EEEEENS4_23SM90_TMA_LOAD_MULTICASTENS4_14ComposedLayoutINS4_7SwizzleILi3ELi4ELi3EEENS4_18smem_ptr_flag_bitsILi16EEENSS_INS5_IJSC_SG_EEENS5_IJSG_SB_EEEEEEEvNS4_8identityENS4_13SM90_TMA_LOADES19_vS1A_EENS_8epilogue10collective18CollectiveEpilogueINS1D_23Sm100TmaWarpSpecializedILi4ELi2ELi32ELb1ELb0EEEJSH_NS5_IJNSS_ISF_SB_EENSS_INSA_ILi32EEESB_EEEEESI_SJ_SI_SJ_NS1D_6fusion15FusionCallbacksIS1H_NS1M_17LinearCombinationISI_fSI_fLNS_15FloatRoundStyleE2EEESH_S1L_JEEENS4_5SM1004TMEM4LOAD26SM100_TMEM_LOAD_32dp32b32xES1B_NS11_INS12_ILi2ELi4ELi3EEES15_NSS_INS5_IJSC_S1J_EEENS5_IJS1J_SB_EEEEEEENS4_39AutoVectorizingCopyWithAssumedAlignmentILi128EEENS4_14SM90_TMA_STOREES20_S22_S22_EEEvvEEEEvNT_6ParamsE,"aw",@nobits
	.sectionflags	@""
	.align	16
	.zero		1024


//--------------------- .nv.shared.reserved.0     --------------------------
	.section	.nv.shared.reserved.0,"aw",@nobits
	.weak		__nv_reservedSMEM_offset_0_alias
	.size		__nv_reservedSMEM_offset_0_alias, 0, 64
	.other		__nv_reservedSMEM_offset_0_alias,@"STO_CUDA_RESERVED_SHARED STV_DEFAULT"
__nv_reservedSMEM_offset_0_alias:
	.zero		0
.nv.shared.reserved.0:
	.zero		64
	.weak		__nv_reservedSMEM_tcgen05_partition
	.type		__nv_reservedSMEM_tcgen05_partition,@object
	.size		__nv_reservedSMEM_tcgen05_partition,(.L_0 - __nv_reservedSMEM_tcgen05_partition)
__nv_reservedSMEM_tcgen05_partition:
	.zero		32
.L_0:


//--------------------- .nv.global                --------------------------
	.section	.nv.global,"aw",@nobits
.nv.global:
	.type		_ZN40_INTERNAL_f321dd65_4_k_cu_6b861087_370564cute1_E,@object
	.size		_ZN40_INTERNAL_f321dd65_4_k_cu_6b861087_370564cute1_E,(_ZN40_INTERNAL_f321dd65_4_k_cu_6b861087_370564cuda3std3__45__cpo6cbeginE - _ZN40_INTERNAL_f321dd65_4_k_cu_6b861087_370564cute1_E)
_ZN40_INTERNAL_f321dd65_4_k_cu_6b861087_370564cute1_E:
	.zero		1
	.type		_ZN40_INTERNAL_f321dd65_4_k_cu_6b861087_370564cuda3std3__45__cpo6cbeginE,@object
	.size		_ZN40_INTERNAL_f321dd65_4_k_cu_6b861087_370564cuda3std3__45__cpo6cbeginE,(_ZN40_INTERNAL_f321dd65_4_k_cu_6b861087_370564cuda3std3__48in_placeE - _ZN40_INTERNAL_f321dd65_4_k_cu_6b861087_370564cuda3std3__45__cpo6cbeginE)
_ZN40_INTERNAL_f321dd65_4_k_cu_6b861087_370564cuda3std3__45__cpo6cbeginE:
	.zero		1
	.type		_ZN40_INTERNAL_f321dd65_4_k_cu_6b861087_370564cuda3std3__48in_placeE,@object
	.size		_ZN40_INTERNAL_f321dd65_4_k_cu_6b861087_370564cuda3std3__48in_placeE,(_ZN40_INTERNAL_f321dd65_4_k_cu_6b861087_370564cuda3std6ranges3__45__cpo9iter_moveE - _ZN40_INTERNAL_f321dd65_4_k_cu_6b861087_370564cuda3std3__48in_placeE)
_ZN40_INTERNAL_f321dd65_4_k_cu_6b861087_370564cuda3std3__48in_placeE:
	.zero		1
	.type		_ZN40_INTERNAL_f321dd65_4_k_cu_6b861087_370564cuda3std6ranges3__45__cpo9iter_moveE,@object
	.size		_ZN40_INTERNAL_f321dd65_4_k_cu_6b861087_370564cuda3std6ranges3__45__cpo9iter_moveE,(_ZN40_INTERNAL_f321dd65_4_k_cu_6b861087_370564cuda3std3__45__cpo5beginE - _ZN40_INTERNAL_f321dd65_4_k_cu_6b861087_370564cuda3std6ranges3__45__cpo9iter_moveE)
_ZN40_INTERNAL_f321dd65_4_k_cu_6b861087_370564cuda3std6ranges3__45__cpo9iter_moveE:
	.zero		1
	.type		_ZN40_INTERNAL_f321dd65_4_k_cu_6b861087_370564cuda3std3__45__cpo5beginE,@object
	.size		_ZN40_INTERNAL_f321dd65_4_k_cu_6b861087_370564cuda3std3__45__cpo5beginE,(_ZN40_INTERNAL_f321dd65_4_k_cu_6b861087_370564cuda3std3__442_GLOBAL__N__f321dd65_4_k_cu_6b861087_370566ignoreE - _ZN40_INTERNAL_f321dd65_4_k_cu_6b861087_370564cuda3std3__45__cpo5beginE)
_ZN40_INTERNAL_f321dd65_4_k_cu_6b861087_370564cuda3std3__45__cpo5beginE:
	.zero		1
	.type		_ZN40_INTERNAL_f321dd65_4_k_cu_6b861087_370564cuda3std3__442_GLOBAL__N__f321dd65_4_k_cu_6b861087_370566ignoreE,@object
	.size		_ZN40_INTERNAL_f321dd65_4_k_cu_6b861087_370564cuda3std3__442_GLOBAL__N__f321dd65_4_k_cu_6b861087_370566ignoreE,(_ZN40_INTERNAL_f321dd65_4_k_cu_6b861087_370564cute7productE - _ZN40_INTERNAL_f321dd65_4_k_cu_6b861087_370564cuda3std3__442_GLOBAL__N__f321dd65_4_k_cu_6b861087_370566ignoreE)
_ZN40_INTERNAL_f321dd65_4_k_cu_6b861087_370564cuda3std3__442_GLOBAL__N__f321dd65_4_k_cu_6b861087_370566ignoreE:
	.zero		1
	.type		_ZN40_INTERNAL_f321dd65_4_k_cu_6b861087_370564cute7productE,@object
	.size		_ZN40_INTERNAL_f321dd65_4_k_cu_6b861087_370564cute7productE,(_ZN40_INTERNAL_f321dd65_4_k_cu_6b861087_370564cuda3std3__45__cpo3endE - _ZN40_INTERNAL_f321dd65_4_k_cu_6b861087_370564cute7productE)
_ZN40_INTERNAL_f321dd65_4_k_cu_6b861087_370564cute7productE:
	.zero		1
	.type		_ZN40_INTERNAL_f321dd65_4_k_cu_6b861087_370564cuda3std3__45__cpo3endE,@object
	.size		_ZN40_INTERNAL_f321dd65_4_k_cu_6b861087_370564cuda3std3__45__cpo3endE,(_ZN40_INTERNAL_f321dd65_4_k_cu_6b861087_370564cuda3std3__419piecewise_constructE - _ZN40_INTERNAL_f321dd65_4_k_cu_6b861087_370564cuda3std3__45__cpo3endE)
_ZN40_INTERNAL_f321dd65_4_k_cu_6b861087_370564cuda3std3__45__cpo3endE:
	.zero		1
	.type		_ZN40_INTERNAL_f321dd65_4_k_cu_6b861087_370564cuda3std3__419piecewise_constructE,@object
	.size		_ZN40_INTERNAL_f321dd65_4_k_cu_6b861087_370564cuda3std3__419piecewise_constructE,(_ZN40_INTERNAL_f321dd65_4_k_cu_6b861087_370564cuda3std3__45__cpo4cendE - _ZN40_INTERNAL_f321dd65_4_k_cu_6b861087_370564cuda3std3__419piecewise_constructE)
_ZN40_INTERNAL_f321dd65_4_k_cu_6b861087_370564cuda3std3__419piecewise_constructE:
	.zero		1
	.type		_ZN40_INTERNAL_f321dd65_4_k_cu_6b861087_370564cuda3std3__45__cpo4cendE,@object
	.size		_ZN40_INTERNAL_f321dd65_4_k_cu_6b861087_370564cuda3std3__45__cpo4cendE,(_ZN40_INTERNAL_f321dd65_4_k_cu_6b861087_370564cuda3std6ranges3__45__cpo4swapE - _ZN40_INTERNAL_f321dd65_4_k_cu_6b861087_370564cuda3std3__45__cpo4cendE)
_ZN40_INTERNAL_f321dd65_4_k_cu_6b861087_370564cuda3std3__45__cpo4cendE:
	.zero		1
	.type		_ZN40_INTERNAL_f321dd65_4_k_cu_6b861087_370564cuda3std6ranges3__45__cpo4swapE,@object
	.size		_ZN40_INTERNAL_f321dd65_4_k_cu_6b861087_370564cuda3std6ranges3__45__cpo4swapE,(.L_10 - _ZN40_INTERNAL_f321dd65_4_k_cu_6b861087_370564cuda3std6ranges3__45__cpo4swapE)
_ZN40_INTERNAL_f321dd65_4_k_cu_6b861087_370564cuda3std6ranges3__45__cpo4swapE:
	.zero		1
.L_10:


//--------------------- .nv.constant0._ZN7cutlass13device_kernelINS_4gemm6kernel13GemmUniversalIN4cute5tupleIJiiiiEEENS1_10collective13CollectiveMmaINS1_35MainloopSm100TmaUmmaWarpSpecializedILi2ELi2ELi4ENS5_IJNS4_1CILi1EEENSA_ILi8EEESB_EEEEENS5_IJNSA_ILi128EEESF_NSA_ILi64EEEEEENS_6half_tENS5_IJlSB_lEEESI_SJ_NS4_8TiledMMAINS4_8MMA_AtomIJNS4_20SM100_MMA_F16BF16_SSISI_SI_fLi128ELi128ELNS4_4UMMA5MajorE0ELSO_0ELNSN_7ScaleInE0ELSP_0EEEEEENS4_6LayoutINS5_IJSB_SB_SB_EEENS5_IJNSA_ILi0EEESU_SU_EEEEENS5_IJNS4_10UnderscoreESX_SX_EEEEENS4_23SM90_TMA_LOAD_MULTICASTENS4_14ComposedLayoutINS4_7SwizzleILi3ELi4ELi3EEENS4_18smem_ptr_flag_bitsILi16EEENSS_INS5_IJSC_SG_EEENS5_IJSG_SB_EEEEEEEvNS4_8identityENS4_13SM90_TMA_LOADES19_vS1A_EENS_8epilogue10collective18CollectiveEpilogueINS1D_23Sm100TmaWarpSpecializedILi4ELi2ELi32ELb1ELb0EEEJSH_NS5_IJNSS_ISF_SB_EENSS_INSA_ILi32EEESB_EEEEESI_SJ_SI_SJ_NS1D_6fusion15FusionCallbacksIS1H_NS1M_17LinearCombinationISI_fSI_fLNS_15FloatRoundStyleE2EEESH_S1L_JEEENS4_5SM1004TMEM4LOAD26SM100_TMEM_LOAD_32dp32b32xES1B_NS11_INS12_ILi2ELi4ELi3EEES15_NSS_INS5_IJSC_S1J_EEENS5_IJS1J_SB_EEEEEEENS4_39AutoVectorizingCopyWithAssumedAlignmentILi128EEENS4_14SM90_TMA_STOREES20_S22_S22_EEEvvEEEEvNT_6ParamsE --------------------------
	.section	.nv.constant0._ZN7cutlass13device_kernelINS_4gemm6kernel13GemmUniversalIN4cute5tupleIJiiiiEEENS1_10collective13CollectiveMmaINS1_35MainloopSm100TmaUmmaWarpSpecializedILi2ELi2ELi4ENS5_IJNS4_1CILi1EEENSA_ILi8EEESB_EEEEENS5_IJNSA_ILi128EEESF_NSA_ILi64EEEEEENS_6half_tENS5_IJlSB_lEEESI_SJ_NS4_8TiledMMAINS4_8MMA_AtomIJNS4_20SM100_MMA_F16BF16_SSISI_SI_fLi128ELi128ELNS4_4UMMA5MajorE0ELSO_0ELNSN_7ScaleInE0ELSP_0EEEEEENS4_6LayoutINS5_IJSB_SB_SB_EEENS5_IJNSA_ILi0EEESU_SU_EEEEENS5_IJNS4_10UnderscoreESX_SX_EEEEENS4_23SM90_TMA_LOAD_MULTICASTENS4_14ComposedLayoutINS4_7SwizzleILi3ELi4ELi3EEENS4_18smem_ptr_flag_bitsILi16EEENSS_INS5_IJSC_SG_EEENS5_IJSG_SB_EEEEEEEvNS4_8identityENS4_13SM90_TMA_LOADES19_vS1A_EENS_8epilogue10collective18CollectiveEpilogueINS1D_23Sm100TmaWarpSpecializedILi4ELi2ELi32ELb1ELb0EEEJSH_NS5_IJNSS_ISF_SB_EENSS_INSA_ILi32EEESB_EEEEESI_SJ_SI_SJ_NS1D_6fusion15FusionCallbacksIS1H_NS1M_17LinearCombinationISI_fSI_fLNS_15FloatRoundStyleE2EEESH_S1L_JEEENS4_5SM1004TMEM4LOAD26SM100_TMEM_LOAD_32dp32b32xES1B_NS11_INS12_ILi2ELi4ELi3EEES15_NSS_INS5_IJSC_S1J_EEENS5_IJS1J_SB_EEEEEEENS4_39AutoVectorizingCopyWithAssumedAlignmentILi128EEENS4_14SM90_TMA_STOREES20_S22_S22_EEEvvEEEEvNT_6ParamsE,"a",@progbits
	.sectionflags	@""
	.align	4
.nv.constant0._ZN7cutlass13device_kernelINS_4gemm6kernel13GemmUniversalIN4cute5tupleIJiiiiEEENS1_10collective13CollectiveMmaINS1_35MainloopSm100TmaUmmaWarpSpecializedILi2ELi2ELi4ENS5_IJNS4_1CILi1EEENSA_ILi8EEESB_EEEEENS5_IJNSA_ILi128EEESF_NSA_ILi64EEEEEENS_6half_tENS5_IJlSB_lEEESI_SJ_NS4_8TiledMMAINS4_8MMA_AtomIJNS4_20SM100_MMA_F16BF16_SSISI_SI_fLi128ELi128ELNS4_4UMMA5MajorE0ELSO_0ELNSN_7ScaleInE0ELSP_0EEEEEENS4_6LayoutINS5_IJSB_SB_SB_EEENS5_IJNSA_ILi0EEESU_SU_EEEEENS5_IJNS4_10UnderscoreESX_SX_EEEEENS4_23SM90_TMA_LOAD_MULTICASTENS4_14ComposedLayoutINS4_7SwizzleILi3ELi4ELi3EEENS4_18smem_ptr_flag_bitsILi16EEENSS_INS5_IJSC_SG_EEENS5_IJSG_SB_EEEEEEEvNS4_8identityENS4_13SM90_TMA_LOADES19_vS1A_EENS_8epilogue10collective18CollectiveEpilogueINS1D_23Sm100TmaWarpSpecializedILi4ELi2ELi32ELb1ELb0EEEJSH_NS5_IJNSS_ISF_SB_EENSS_INSA_ILi32EEESB_EEEEESI_SJ_SI_SJ_NS1D_6fusion15FusionCallbacksIS1H_NS1M_17LinearCombinationISI_fSI_fLNS_15FloatRoundStyleE2EEESH_S1L_JEEENS4_5SM1004TMEM4LOAD26SM100_TMEM_LOAD_32dp32b32xES1B_NS11_INS12_ILi2ELi4ELi3EEES15_NSS_INS5_IJSC_S1J_EEENS5_IJS1J_SB_EEEEEEENS4_39AutoVectorizingCopyWithAssumedAlignmentILi128EEENS4_14SM90_TMA_STOREES20_S22_S22_EEEvvEEEEvNT_6ParamsE:
	.zero		2944


//--------------------- SYMBOLS --------------------------

	.type		.nv.reservedSmem.offset0,@object
	.size		.nv.reservedSmem.offset0,0x4
	.type		.nv.reservedSmem.cap,@object
	.size		.nv.reservedSmem.cap,0x4
	.type		__assertfail,@function
